// auto-generated by cutlass_sweep.gemm — config: {"arch": "sm_90", "cluster_m": 1, "cluster_n": 1, "dtype": "fp16", "dtype_b": "fp16", "layout": "nt", "stages": 0, "tile_k": 32, "tile_m": 64, "tile_n": 256}
#include "cutlass/cutlass.h"
#include "cutlass/gemm/collective/collective_builder.hpp"
#include "cutlass/gemm/device/gemm_universal_adapter.h"
#include "cutlass/gemm/kernel/gemm_universal.hpp"
#include "cutlass/epilogue/collective/collective_builder.hpp"

using ElemA = cutlass::half_t;
using ElemB = cutlass::half_t;
using ElemCD = cutlass::half_t;
using Acc  = float;
using TileShape    = cute::Shape<cute::_64, cute::_256, cute::_32>;
using ClusterShape = cute::Shape<cute::_1, cute::_1, cute::_1>;

using CollectiveEpilogue = typename cutlass::epilogue::collective::CollectiveBuilder<
    cutlass::arch::Sm90, cutlass::arch::OpClassTensorOp,
    TileShape, ClusterShape,
    cutlass::epilogue::collective::EpilogueTileAuto,
    Acc, Acc,
    ElemCD, cutlass::layout::RowMajor, 128 / cutlass::sizeof_bits<ElemCD>::value,
    ElemCD, cutlass::layout::RowMajor, 128 / cutlass::sizeof_bits<ElemCD>::value,
    cutlass::epilogue::collective::EpilogueScheduleAuto
  >::CollectiveOp;

using CollectiveMainloop = typename cutlass::gemm::collective::CollectiveBuilder<
    cutlass::arch::Sm90, cutlass::arch::OpClassTensorOp,
    ElemA, cutlass::layout::RowMajor, 128 / cutlass::sizeof_bits<ElemA>::value,
    ElemB, cutlass::layout::ColumnMajor, 128 / cutlass::sizeof_bits<ElemB>::value,
    Acc,
    TileShape, ClusterShape,
    cutlass::gemm::collective::StageCountAutoCarveout<static_cast<int>(sizeof(typename CollectiveEpilogue::SharedStorage))>,
    cutlass::gemm::collective::KernelScheduleAuto
  >::CollectiveOp;

using GemmKernel = cutlass::gemm::kernel::GemmUniversal<
    cute::Shape<int,int,int,int>,
    CollectiveMainloop,
    CollectiveEpilogue
>;
using Gemm = cutlass::gemm::device::GemmUniversalAdapter<GemmKernel>;

// Force the device kernel symbol into the cubin without needing a host main.
auto* _anchor = &cutlass::device_kernel<GemmKernel>;


// ===== COMPILED SASS (sm_90a) =====

	.target	sm_90a

	.elftype	@"ET_EXEC"


//--------------------- .note.nv.tkinfo           --------------------------
	.section	.note.nv.tkinfo,"",@"SHT_NOTE"
	.sectionflags	@"SHF_NOTE_NV_TKINFO"
	.tkinfo
        /*0018*/ 	.word	0x00000002
        /*0030*/ 	.string	""
        /*0030*/ 	.string	"ptxas"
        /*0030*/ 	.string	"Cuda compilation tools, release 13.0, V13.0.88"
        /*0030*/ 	.string	"Build cuda_13.0.r13.0/compiler.36424714_0"
        /*0030*/ 	.string	"-arch sm_90a -m 64 "



//--------------------- .note.nv.cuinfo           --------------------------
	.section	.note.nv.cuinfo,"",@"SHT_NOTE"
	.sectionflags	@"SHF_NOTE_NV_CUINFO"
        /*0018*/ 	.short	0x0002
        /*001a*/ 	.short	0x005a
        /*001c*/ 	.short	0x0082
	.zero		2


//--------------------- .nv.info                  --------------------------
	.section	.nv.info,"",@"SHT_CUDA_INFO"
	.align	4


	//----- nvinfo : EIATTR_REGCOUNT
	.align		4
        /*0000*/ 	.byte	0x04, 0x2f
        /*0002*/ 	.short	(.L_15 - .L_14)
	.align		4
.L_14:
        /*0004*/ 	.word	index@(_ZN7cutlass13device_kernelINS_4gemm6kernel13GemmUniversalIN4cute5tupleIJiiiiEEENS1_10collective13CollectiveMmaINS1_34MainloopSm90TmaGmmaWarpSpecializedILi11ENS5_IJNS4_1CILi1EEESB_SB_EEENS1_32KernelTmaWarpSpecializedPingpongEEENS5_IJNSA_ILi64EEENSA_ILi256EEENSA_ILi32EEEEEENS_6half_tENS5_IJlSB_lEEESJ_SK_NS4_8TiledMMAINS4_8MMA_AtomIJNS4_4SM904GMMA26MMA_64x256x16_F32F16F16_SSILNSO_5MajorE0ELSQ_0ELNSO_7ScaleInE1ELSR_1EEEEEENS4_6LayoutISC_NS5_IJNSA_ILi0EEESV_SV_EEEEENS5_IJNS4_10UnderscoreESY_SY_EEEEENS4_13SM90_TMA_LOADENS4_14ComposedLayoutINS4_7SwizzleILi2ELi4ELi3EEENS4_18smem_ptr_flag_bitsILi16EEENSU_INS5_IJNSA_ILi8EEESH_EEENS5_IJSH_SB_EEEEEEEvNS4_8identityES11_S1B_vS1C_EENS_8epilogue10collective6detail29Sm90TmaWarpSpecializedAdapterINS1F_15DefaultEpilogueISJ_SK_SK_NS1E_6thread17LinearCombinationISJ_Li1EffLNS1J_9ScaleType4KindE0ELNS_15FloatRoundStyleE2ESJ_EENS1_15EpilogueDefaultEEEEEvvEEEEvNT_6ParamsE)
        /*0008*/ 	.word	0x000000a8


	//----- nvinfo : EIATTR_FRAME_SIZE
	.align		4
.L_15:
        /*000c*/ 	.byte	0x04, 0x11
        /*000e*/ 	.short	(.L_17 - .L_16)
	.align		4
.L_16:
        /*0010*/ 	.word	index@(_ZN7cutlass13device_kernelINS_4gemm6kernel13GemmUniversalIN4cute5tupleIJiiiiEEENS1_10collective13CollectiveMmaINS1_34MainloopSm90TmaGmmaWarpSpecializedILi11ENS5_IJNS4_1CILi1EEESB_SB_EEENS1_32KernelTmaWarpSpecializedPingpongEEENS5_IJNSA_ILi64EEENSA_ILi256EEENSA_ILi32EEEEEENS_6half_tENS5_IJlSB_lEEESJ_SK_NS4_8TiledMMAINS4_8MMA_AtomIJNS4_4SM904GMMA26MMA_64x256x16_F32F16F16_SSILNSO_5MajorE0ELSQ_0ELNSO_7ScaleInE1ELSR_1EEEEEENS4_6LayoutISC_NS5_IJNSA_ILi0EEESV_SV_EEEEENS5_IJNS4_10UnderscoreESY_SY_EEEEENS4_13SM90_TMA_LOADENS4_14ComposedLayoutINS4_7SwizzleILi2ELi4ELi3EEENS4_18smem_ptr_flag_bitsILi16EEENSU_INS5_IJNSA_ILi8EEESH_EEENS5_IJSH_SB_EEEEEEEvNS4_8identityES11_S1B_vS1C_EENS_8epilogue10collective6detail29Sm90TmaWarpSpecializedAdapterINS1F_15DefaultEpilogueISJ_SK_SK_NS1E_6thread17LinearCombinationISJ_Li1EffLNS1J_9ScaleType4KindE0ELNS_15FloatRoundStyleE2ESJ_EENS1_15EpilogueDefaultEEEEEvvEEEEvNT_6ParamsE)
        /*0014*/ 	.word	0x00000008


	//----- nvinfo : EIATTR_MIN_STACK_SIZE
	.align		4
.L_17:
        /*0018*/ 	.byte	0x04, 0x12
        /*001a*/ 	.short	(.L_19 - .L_18)
	.align		4
.L_18:
        /*001c*/ 	.word	index@(_ZN7cutlass13device_kernelINS_4gemm6kernel13GemmUniversalIN4cute5tupleIJiiiiEEENS1_10collective13CollectiveMmaINS1_34MainloopSm90TmaGmmaWarpSpecializedILi11ENS5_IJNS4_1CILi1EEESB_SB_EEENS1_32KernelTmaWarpSpecializedPingpongEEENS5_IJNSA_ILi64EEENSA_ILi256EEENSA_ILi32EEEEEENS_6half_tENS5_IJlSB_lEEESJ_SK_NS4_8TiledMMAINS4_8MMA_AtomIJNS4_4SM904GMMA26MMA_64x256x16_F32F16F16_SSILNSO_5MajorE0ELSQ_0ELNSO_7ScaleInE1ELSR_1EEEEEENS4_6LayoutISC_NS5_IJNSA_ILi0EEESV_SV_EEEEENS5_IJNS4_10UnderscoreESY_SY_EEEEENS4_13SM90_TMA_LOADENS4_14ComposedLayoutINS4_7SwizzleILi2ELi4ELi3EEENS4_18smem_ptr_flag_bitsILi16EEENSU_INS5_IJNSA_ILi8EEESH_EEENS5_IJSH_SB_EEEEEEEvNS4_8identityES11_S1B_vS1C_EENS_8epilogue10collective6detail29Sm90TmaWarpSpecializedAdapterINS1F_15DefaultEpilogueISJ_SK_SK_NS1E_6thread17LinearCombinationISJ_Li1EffLNS1J_9ScaleType4KindE0ELNS_15FloatRoundStyleE2ESJ_EENS1_15EpilogueDefaultEEEEEvvEEEEvNT_6ParamsE)
        /*0020*/ 	.word	0x00000008
.L_19:


//--------------------- .nv.compat                --------------------------
	.section	.nv.compat,"",@"SHT_CUDA_COMPAT_INFO"
	.align	4
        /*0000*/ 	.byte	0x02, 0x09, 0x01, 0x00, 0x02, 0x02, 0x04, 0x00, 0x02, 0x05, 0x05, 0x00, 0x03, 0x07, 0x01, 0x01
        /*0010*/ 	.byte	0x02, 0x03, 0x01, 0x00, 0x02, 0x06, 0x01, 0x00, 0x04, 0x0b, 0x08, 0x00, 0x00, 0x00, 0x00, 0x00
        /*0020*/ 	.byte	0x00, 0x00, 0x00, 0x00


//--------------------- .nv.info._ZN7cutlass13device_kernelINS_4gemm6kernel13GemmUniversalIN4cute5tupleIJiiiiEEENS1_10collective13CollectiveMmaINS1_34MainloopSm90TmaGmmaWarpSpecializedILi11ENS5_IJNS4_1CILi1EEESB_SB_EEENS1_32KernelTmaWarpSpecializedPingpongEEENS5_IJNSA_ILi64EEENSA_ILi256EEENSA_ILi32EEEEEENS_6half_tENS5_IJlSB_lEEESJ_SK_NS4_8TiledMMAINS4_8MMA_AtomIJNS4_4SM904GMMA26MMA_64x256x16_F32F16F16_SSILNSO_5MajorE0ELSQ_0ELNSO_7ScaleInE1ELSR_1EEEEEENS4_6LayoutISC_NS5_IJNSA_ILi0EEESV_SV_EEEEENS5_IJNS4_10UnderscoreESY_SY_EEEEENS4_13SM90_TMA_LOADENS4_14ComposedLayoutINS4_7SwizzleILi2ELi4ELi3EEENS4_18smem_ptr_flag_bitsILi16EEENSU_INS5_IJNSA_ILi8EEESH_EEENS5_IJSH_SB_EEEEEEEvNS4_8identityES11_S1B_vS1C_EENS_8epilogue10collective6detail29Sm90TmaWarpSpecializedAdapterINS1F_15DefaultEpilogueISJ_SK_SK_NS1E_6thread17LinearCombinationISJ_Li1EffLNS1J_9ScaleType4KindE0ELNS_15FloatRoundStyleE2ESJ_EENS1_15EpilogueDefaultEEEEEvvEEEEvNT_6ParamsE --------------------------
	.section	.nv.info._ZN7cutlass13device_kernelINS_4gemm6kernel13GemmUniversalIN4cute5tupleIJiiiiEEENS1_10collective13CollectiveMmaINS1_34MainloopSm90TmaGmmaWarpSpecializedILi11ENS5_IJNS4_1CILi1EEESB_SB_EEENS1_32KernelTmaWarpSpecializedPingpongEEENS5_IJNSA_ILi64EEENSA_ILi256EEENSA_ILi32EEEEEENS_6half_tENS5_IJlSB_lEEESJ_SK_NS4_8TiledMMAINS4_8MMA_AtomIJNS4_4SM904GMMA26MMA_64x256x16_F32F16F16_SSILNSO_5MajorE0ELSQ_0ELNSO_7ScaleInE1ELSR_1EEEEEENS4_6LayoutISC_NS5_IJNSA_ILi0EEESV_SV_EEEEENS5_IJNS4_10UnderscoreESY_SY_EEEEENS4_13SM90_TMA_LOADENS4_14ComposedLayoutINS4_7SwizzleILi2ELi4ELi3EEENS4_18smem_ptr_flag_bitsILi16EEENSU_INS5_IJNSA_ILi8EEESH_EEENS5_IJSH_SB_EEEEEEEvNS4_8identityES11_S1B_vS1C_EENS_8epilogue10collective6detail29Sm90TmaWarpSpecializedAdapterINS1F_15DefaultEpilogueISJ_SK_SK_NS1E_6thread17LinearCombinationISJ_Li1EffLNS1J_9ScaleType4KindE0ELNS_15FloatRoundStyleE2ESJ_EENS1_15EpilogueDefaultEEEEEvvEEEEvNT_6ParamsE,"",@"SHT_CUDA_INFO"
	.sectionflags	@""
	.align	4


	//----- nvinfo : EIATTR_CUDA_API_VERSION
	.align		4
        /*0000*/ 	.byte	0x04, 0x37
        /*0002*/ 	.short	(.L_21 - .L_20)
.L_20:
        /*0004*/ 	.word	0x00000082


	//----- nvinfo : EIATTR_KPARAM_INFO
	.align		4
.L_21:
        /*0008*/ 	.byte	0x04, 0x17
        /*000a*/ 	.short	(.L_23 - .L_22)
.L_22:
        /*000c*/ 	.word	0x00000000
        /*0010*/ 	.short	0x0000
        /*0012*/ 	.short	0x0070
        /*0014*/ 	.byte	0x00, 0xf0, 0x01, 0x10


	//----- nvinfo : EIATTR_SPARSE_MMA_MASK
	.align		4
.L_23:
        /*0018*/ 	.byte	0x03, 0x50
        /*001a*/ 	.short	0x0000


	//----- nvinfo : EIATTR_MAXREG_COUNT
	.align		4
        /*001c*/ 	.byte	0x03, 0x1b
        /*001e*/ 	.short	0x00a8


	//----- nvinfo : EIATTR_NUM_BARRIERS
	.align		4
        /*0020*/ 	.byte	0x02, 0x4c
        /*0022*/ 	.byte	0x01
	.zero		1


	//----- nvinfo : EIATTR_EXTERNS
	.align		4
        /*0024*/ 	.byte	0x04, 0x0f
        /*0026*/ 	.short	(.L_25 - .L_24)


	//   ....[0]....
	.align		4
.L_24:
        /*0028*/ 	.word	index@(__assertfail)


	//----- nvinfo : EIATTR_ANNOTATIONS
	.align		4
.L_25:
        /*002c*/ 	.byte	0x04, 0x55
        /*002e*/ 	.short	(.L_27 - .L_26)


	//   ....[0]....
.L_26:
        /*0030*/ 	.word	0x00000001
        /*0034*/ 	.byte	0xe0, 0x0b, 0x00, 0x00, 0x01, 0x00, 0x00, 0x00, 0x90, 0x9b, 0x00, 0x00, 0x01, 0x00, 0x00, 0x00
        /*0044*/ 	.byte	0xa0, 0xa7, 0x00, 0x00


	//----- nvinfo : EIATTR_MERCURY_ISA_VERSION
	.align		4
.L_27:
        /*0048*/ 	.byte	0x03, 0x5f
        /*004a*/ 	.short	0x0101


	//----- nvinfo : EIATTR_INT_WARP_WIDE_INSTR_OFFSETS
	.align		4
        /*004c*/ 	.byte	0x04, 0x31
        /*004e*/ 	.short	(.L_29 - .L_28)


	//   ....[0]....
.L_28:
        /*0050*/ 	.word	0x000004f0


	//   ....[1]....
        /*0054*/ 	.word	0x00000510


	//   ....[2]....
        /*0058*/ 	.word	0x00000590


	//   ....[3]....
        /*005c*/ 	.word	0x000005a0


	//   ....[4]....
        /*0060*/ 	.word	0x000005b0


	//   ....[5]....
        /*0064*/ 	.word	0x000005d0


	//   ....[6]....
        /*0068*/ 	.word	0x00000660


	//   ....[7]....
        /*006c*/ 	.word	0x00000680


	//----- nvinfo : EIATTR_COOP_GROUP_MASK_REGIDS
	.align		4
.L_29:
        /*0070*/ 	.byte	0x04, 0x29
        /*0072*/ 	.short	(.L_31 - .L_30)


	//   ....[0]....
.L_30:
        /*0074*/ 	.word	0xffffffff


	//   ....[1]....
        /*0078*/ 	.word	0xffffffff


	//   ....[2]....
        /*007c*/ 	.word	0xffffffff


	//   ....[3]....
        /*0080*/ 	.word	0xffffffff


	//   ....[4]....
        /*0084*/ 	.word	0xffffffff


	//   ....[5]....
        /*0088*/ 	.word	0xffffffff


	//----- nvinfo : EIATTR_COOP_GROUP_INSTR_OFFSETS
	.align		4
.L_31:
        /*008c*/ 	.byte	0x04, 0x28
        /*008e*/ 	.short	(.L_33 - .L_32)


	//   ....[0]....
.L_32:
        /*0090*/ 	.word	0x00000070


	//   ....[1]....
        /*0094*/ 	.word	0x00000080


	//   ....[2]....
        /*0098*/ 	.word	0x00000140


	//   ....[3]....
        /*009c*/ 	.word	0x000003e0


	//   ....[4]....
        /*00a0*/ 	.word	0x00000420


	//   ....[5]....
        /*00a4*/ 	.word	0x00000470


	//----- nvinfo : EIATTR_REG_RECONFIG
	.align		4
.L_33:
        /*00a8*/ 	.byte	0x01, 0x54
	.zero		2


	//----- nvinfo : EIATTR_SYSCALL_OFFSETS
	.align		4
        /*00ac*/ 	.byte	0x04, 0x46
        /*00ae*/ 	.short	(.L_35 - .L_34)


	//   ....[0]....
.L_34:
        /*00b0*/ 	.word	0x00001690


	//----- nvinfo : EIATTR_MBARRIER_INSTR_OFFSETS
	.align		4
.L_35:
        /*00b4*/ 	.byte	0x04, 0x39
        /*00b6*/ 	.short	(.L_37 - .L_36)


	//   ....[0]....
.L_36:
        /*00b8*/ 	.word	0x00000260
        /*00bc*/ 	.word	0x000000ff
        /*00c0*/ 	.word	0x00000000
        /*00c4*/ 	.short	0x0100
        /*00c6*/ 	.byte	0x08
	.zero		1


	//   ....[1]....
        /*00c8*/ 	.word	0x00000270
        /*00cc*/ 	.word	0x000000ff
        /*00d0*/ 	.word	0x00000058
        /*00d4*/ 	.short	0x0100
        /*00d6*/ 	.byte	0x08
	.zero		1


	//   ....[2]....
        /*00d8*/ 	.word	0x00000280
        /*00dc*/ 	.word	0x000000ff
        /*00e0*/ 	.word	0x00000008
        /*00e4*/ 	.short	0x0100
        /*00e6*/ 	.byte	0x08
	.zero		1


	//   ....[3]....
        /*00e8*/ 	.word	0x00000290
        /*00ec*/ 	.word	0x000000ff
        /*00f0*/ 	.word	0x00000060
        /*00f4*/ 	.short	0x0100
        /*00f6*/ 	.byte	0x08
	.zero		1


	//   ....[4]....
        /*00f8*/ 	.word	0x000002a0
        /*00fc*/ 	.word	0x000000ff
        /*0100*/ 	.word	0x00000010
        /*0104*/ 	.short	0x0100
        /*0106*/ 	.byte	0x08
	.zero		1


	//   ....[5]....
        /*0108*/ 	.word	0x000002b0
        /*010c*/ 	.word	0x000000ff
        /*0110*/ 	.word	0x00000068
        /*0114*/ 	.short	0x0100
        /*0116*/ 	.byte	0x08
	.zero		1


	//   ....[6]....
        /*0118*/ 	.word	0x000002c0
        /*011c*/ 	.word	0x000000ff
        /*0120*/ 	.word	0x00000018
        /*0124*/ 	.short	0x0100
        /*0126*/ 	.byte	0x08
	.zero		1


	//   ....[7]....
        /*0128*/ 	.word	0x000002d0
        /*012c*/ 	.word	0x000000ff
        /*0130*/ 	.word	0x00000070
        /*0134*/ 	.short	0x0100
        /*0136*/ 	.byte	0x08
	.zero		1


	//   ....[8]....
        /*0138*/ 	.word	0x000002e0
        /*013c*/ 	.word	0x000000ff
        /*0140*/ 	.word	0x00000020
        /*0144*/ 	.short	0x0100
        /*0146*/ 	.byte	0x08
	.zero		1


	//   ....[9]....
        /*0148*/ 	.word	0x000002f0
        /*014c*/ 	.word	0x000000ff
        /*0150*/ 	.word	0x00000078
        /*0154*/ 	.short	0x0100
        /*0156*/ 	.byte	0x08
	.zero		1


	//   ....[10]....
        /*0158*/ 	.word	0x00000300
        /*015c*/ 	.word	0x000000ff
        /*0160*/ 	.word	0x00000028
        /*0164*/ 	.short	0x0100
        /*0166*/ 	.byte	0x08
	.zero		1


	//   ....[11]....
        /*0168*/ 	.word	0x00000310
        /*016c*/ 	.word	0x000000ff
        /*0170*/ 	.word	0x00000080
        /*0174*/ 	.short	0x0100
        /*0176*/ 	.byte	0x08
	.zero		1


	//   ....[12]....
        /*0178*/ 	.word	0x00000320
        /*017c*/ 	.word	0x000000ff
        /*0180*/ 	.word	0x00000030
        /*0184*/ 	.short	0x0100
        /*0186*/ 	.byte	0x08
	.zero		1


	//   ....[13]....
        /*0188*/ 	.word	0x00000330
        /*018c*/ 	.word	0x000000ff
        /*0190*/ 	.word	0x00000088
        /*0194*/ 	.short	0x0100
        /*0196*/ 	.byte	0x08
	.zero		1


	//   ....[14]....
        /*0198*/ 	.word	0x00000340
        /*019c*/ 	.word	0x000000ff
        /*01a0*/ 	.word	0x00000038
        /*01a4*/ 	.short	0x0100
        /*01a6*/ 	.byte	0x08
	.zero		1


	//   ....[15]....
        /*01a8*/ 	.word	0x00000350
        /*01ac*/ 	.word	0x000000ff
        /*01b0*/ 	.word	0x00000090
        /*01b4*/ 	.short	0x0100
        /*01b6*/ 	.byte	0x08
	.zero		1


	//   ....[16]....
        /*01b8*/ 	.word	0x00000360
        /*01bc*/ 	.word	0x000000ff
        /*01c0*/ 	.word	0x00000040
        /*01c4*/ 	.short	0x0100
        /*01c6*/ 	.byte	0x08
	.zero		1


	//   ....[17]....
        /*01c8*/ 	.word	0x00000370
        /*01cc*/ 	.word	0x000000ff
        /*01d0*/ 	.word	0x00000098
        /*01d4*/ 	.short	0x0100
        /*01d6*/ 	.byte	0x08
	.zero		1


	//   ....[18]....
        /*01d8*/ 	.word	0x00000380
        /*01dc*/ 	.word	0x000000ff
        /*01e0*/ 	.word	0x00000048
        /*01e4*/ 	.short	0x0100
        /*01e6*/ 	.byte	0x08
	.zero		1


	//   ....[19]....
        /*01e8*/ 	.word	0x00000390
        /*01ec*/ 	.word	0x000000ff
        /*01f0*/ 	.word	0x000000a0
        /*01f4*/ 	.short	0x0100
        /*01f6*/ 	.byte	0x08
	.zero		1


	//   ....[20]....
        /*01f8*/ 	.word	0x000003a0
        /*01fc*/ 	.word	0x000000ff
        /*0200*/ 	.word	0x00000050
        /*0204*/ 	.short	0x0100
        /*0206*/ 	.byte	0x08
	.zero		1


	//   ....[21]....
        /*0208*/ 	.word	0x000003b0
        /*020c*/ 	.word	0x000000ff
        /*0210*/ 	.word	0x000000a8
        /*0214*/ 	.short	0x0100
        /*0216*/ 	.byte	0x08
	.zero		1


	//   ....[22]....
        /*0218*/ 	.word	0x000006c0
        /*021c*/ 	.word	0x000000ff
        /*0220*/ 	.word	0x000000e0
        /*0224*/ 	.short	0x0100
        /*0226*/ 	.byte	0x08
	.zero		1


	//   ....[23]....
        /*0228*/ 	.word	0x00000730
        /*022c*/ 	.word	0x000000ff
        /*0230*/ 	.word	0x000000e8
        /*0234*/ 	.short	0x0100
        /*0236*/ 	.byte	0x08
	.zero		1


	//   ....[24]....
        /*0238*/ 	.word	0x00000750
        /*023c*/ 	.word	0x000000ff
        /*0240*/ 	.word	0x000000c0
        /*0244*/ 	.short	0x0100
        /*0246*/ 	.byte	0x09
	.zero		1


	//   ....[25]....
        /*0248*/ 	.word	0x00000760
        /*024c*/ 	.word	0x000000ff
        /*0250*/ 	.word	0x000000c8
        /*0254*/ 	.short	0x0100
        /*0256*/ 	.byte	0x09
	.zero		1


	//   ....[26]....
        /*0258*/ 	.word	0x00000770
        /*025c*/ 	.word	0x000000ff
        /*0260*/ 	.word	0x000000d0
        /*0264*/ 	.short	0x0100
        /*0266*/ 	.byte	0x09
	.zero		1


	//   ....[27]....
        /*0268*/ 	.word	0x00000780
        /*026c*/ 	.word	0x000000ff
        /*0270*/ 	.word	0x000000d8
        /*0274*/ 	.short	0x0100
        /*0276*/ 	.byte	0x09
	.zero		1


	//   ....[28]....
        /*0278*/ 	.word	0x00001570
        /*027c*/ 	.word	0x0000009d
        /*0280*/ 	.word	0x00000000
        /*0284*/ 	.short	0x010a
        /*0286*/ 	.byte	0x2a
	.zero		1


	//   ....[29]....
        /*0288*/ 	.word	0x00001710
        /*028c*/ 	.word	0x00000003
        /*0290*/ 	.word	0x00000000
        /*0294*/ 	.short	0x010a
        /*0296*/ 	.byte	0x3f
	.zero		1


	//   ....[30]....
        /*0298*/ 	.word	0x00001770
        /*029c*/ 	.word	0x00000003
        /*02a0*/ 	.word	0x00000000
        /*02a4*/ 	.short	0x010a
        /*02a6*/ 	.byte	0x3f
	.zero		1


	//   ....[31]....
        /*02a8*/ 	.word	0x000019e0
        /*02ac*/ 	.word	0x000000ff
        /*02b0*/ 	.word	0x00000000
        /*02b4*/ 	.short	0x010a
        /*02b6*/ 	.byte	0x04
	.zero		1


	//   ....[32]....
        /*02b8*/ 	.word	0x00001a20
        /*02bc*/ 	.word	0x000000ff
        /*02c0*/ 	.word	0x00000000
        /*02c4*/ 	.short	0x010a
        /*02c6*/ 	.byte	0x04
	.zero		1


	//   ....[33]....
        /*02c8*/ 	.word	0x00001b90
        /*02cc*/ 	.word	0x000000ff
        /*02d0*/ 	.word	0x00000000
        /*02d4*/ 	.short	0x0101
        /*02d6*/ 	.byte	0x04
	.zero		1


	//   ....[34]....
        /*02d8*/ 	.word	0x00001c80
        /*02dc*/ 	.word	0x0000009e
        /*02e0*/ 	.word	0x00000000
        /*02e4*/ 	.short	0x0101
        /*02e6*/ 	.byte	0x2d
	.zero		1


	//   ....[35]....
        /*02e8*/ 	.word	0x00001d50
        /*02ec*/ 	.word	0x000000ff
        /*02f0*/ 	.word	0x00000000
        /*02f4*/ 	.short	0x0101
        /*02f6*/ 	.byte	0x06
	.zero		1


	//   ....[36]....
        /*02f8*/ 	.word	0x00001e00
        /*02fc*/ 	.word	0x0000009d
        /*0300*/ 	.word	0x00000010
        /*0304*/ 	.short	0x010a
        /*0306*/ 	.byte	0x2a
	.zero		1


	//   ....[37]....
        /*0308*/ 	.word	0x00009bb0
        /*030c*/ 	.word	0x000000a0
        /*0310*/ 	.word	0x00000000
        /*0314*/ 	.short	0x0101
        /*0316*/ 	.byte	0x2d
	.zero		1


	//   ....[38]....
        /*0318*/ 	.word	0x0000a510
        /*031c*/ 	.word	0x0000000a
        /*0320*/ 	.word	0x00000058
        /*0324*/ 	.short	0x010a
        /*0326*/ 	.byte	0x3f
	.zero		1


	//   ....[39]....
        /*0328*/ 	.word	0x0000a8b0
        /*032c*/ 	.word	0x00000005
        /*0330*/ 	.word	0x000000e8
        /*0334*/ 	.short	0x0101
        /*0336*/ 	.byte	0x3f
	.zero		1


	//   ....[40]....
        /*0338*/ 	.word	0x0000b030
        /*033c*/ 	.word	0x00000009
        /*0340*/ 	.word	0x00000000
        /*0344*/ 	.short	0x010a
        /*0346*/ 	.byte	0x3f
	.zero		1


	//   ....[41]....
        /*0348*/ 	.word	0x0000b0b0
        /*034c*/ 	.word	0x00000008
        /*0350*/ 	.word	0x00000000
        /*0354*/ 	.short	0x010a
        /*0356*/ 	.byte	0x3f
	.zero		1


	//   ....[42]....
        /*0358*/ 	.word	0x0000b140
        /*035c*/ 	.word	0x00000009
        /*0360*/ 	.word	0x00000000
        /*0364*/ 	.short	0x010a
        /*0366*/ 	.byte	0x3f
	.zero		1


	//   ....[43]....
        /*0368*/ 	.word	0x0000b1d0
        /*036c*/ 	.word	0x00000008
        /*0370*/ 	.word	0x00000000
        /*0374*/ 	.short	0x010a
        /*0376*/ 	.byte	0x3f
	.zero		1


	//   ....[44]....
        /*0378*/ 	.word	0x0000b260
        /*037c*/ 	.word	0x00000009
        /*0380*/ 	.word	0x00000000
        /*0384*/ 	.short	0x010a
        /*0386*/ 	.byte	0x3f
	.zero		1


	//   ....[45]....
        /*0388*/ 	.word	0x0000b2f0
        /*038c*/ 	.word	0x00000008
        /*0390*/ 	.word	0x00000000
        /*0394*/ 	.short	0x010a
        /*0396*/ 	.byte	0x3f
	.zero		1


	//   ....[46]....
        /*0398*/ 	.word	0x0000b380
        /*039c*/ 	.word	0x00000009
        /*03a0*/ 	.word	0x00000000
        /*03a4*/ 	.short	0x010a
        /*03a6*/ 	.byte	0x3f
	.zero		1


	//   ....[47]....
        /*03a8*/ 	.word	0x0000b410
        /*03ac*/ 	.word	0x00000008
        /*03b0*/ 	.word	0x00000000
        /*03b4*/ 	.short	0x010a
        /*03b6*/ 	.byte	0x3f
	.zero		1


	//   ....[48]....
        /*03b8*/ 	.word	0x0000b4a0
        /*03bc*/ 	.word	0x00000009
        /*03c0*/ 	.word	0x00000000
        /*03c4*/ 	.short	0x010a
        /*03c6*/ 	.byte	0x3f
	.zero		1


	//   ....[49]....
        /*03c8*/ 	.word	0x0000b530
        /*03cc*/ 	.word	0x00000006
        /*03d0*/ 	.word	0x00000000
        /*03d4*/ 	.short	0x010a
        /*03d6*/ 	.byte	0x3f
	.zero		1


	//   ....[50]....
        /*03d8*/ 	.word	0x0000b5c0
        /*03dc*/ 	.word	0x00000003
        /*03e0*/ 	.word	0x00000000
        /*03e4*/ 	.short	0x010a
        /*03e6*/ 	.byte	0x3f
	.zero		1


	//   ....[51]....
        /*03e8*/ 	.word	0x0000b620
        /*03ec*/ 	.word	0x0000009f
        /*03f0*/ 	.word	0x00000000
        /*03f4*/ 	.short	0x010a
        /*03f6*/ 	.byte	0x3f
	.zero		1


	//   ....[52]....
        /*03f8*/ 	.word	0x0000b670
        /*03fc*/ 	.word	0x00000003
        /*0400*/ 	.word	0x00000000
        /*0404*/ 	.short	0x010a
        /*0406*/ 	.byte	0x3f
	.zero		1


	//   ....[53]....
        /*0408*/ 	.word	0x0000b6d0
        /*040c*/ 	.word	0x00000004
        /*0410*/ 	.word	0x00000000
        /*0414*/ 	.short	0x010a
        /*0416*/ 	.byte	0x3f
	.zero		1


	//   ....[54]....
        /*0418*/ 	.word	0x0000b720
        /*041c*/ 	.word	0x0000009f
        /*0420*/ 	.word	0x00000010
        /*0424*/ 	.short	0x010a
        /*0426*/ 	.byte	0x3f
	.zero		1


	//   ....[55]....
        /*0428*/ 	.word	0x0000b7f0
        /*042c*/ 	.word	0x0000000a
        /*0430*/ 	.word	0x00000058
        /*0434*/ 	.short	0x010a
        /*0436*/ 	.byte	0x3f
	.zero		1


	//   ....[56]....
        /*0438*/ 	.word	0x0000b8c0
        /*043c*/ 	.word	0x00000009
        /*0440*/ 	.word	0x00000000
        /*0444*/ 	.short	0x010a
        /*0446*/ 	.byte	0x3f
	.zero		1


	//   ....[57]....
        /*0448*/ 	.word	0x0000b910
        /*044c*/ 	.word	0x00000008
        /*0450*/ 	.word	0x00000000
        /*0454*/ 	.short	0x010a
        /*0456*/ 	.byte	0x3f
	.zero		1


	//   ....[58]....
        /*0458*/ 	.word	0x0000b960
        /*045c*/ 	.word	0x00000009
        /*0460*/ 	.word	0x00000000
        /*0464*/ 	.short	0x010a
        /*0466*/ 	.byte	0x3f
	.zero		1


	//   ....[59]....
        /*0468*/ 	.word	0x0000b9b0
        /*046c*/ 	.word	0x00000008
        /*0470*/ 	.word	0x00000000
        /*0474*/ 	.short	0x010a
        /*0476*/ 	.byte	0x3f
	.zero		1


	//   ....[60]....
        /*0478*/ 	.word	0x0000ba00
        /*047c*/ 	.word	0x00000009
        /*0480*/ 	.word	0x00000000
        /*0484*/ 	.short	0x010a
        /*0486*/ 	.byte	0x3f
	.zero		1


	//   ....[61]....
        /*0488*/ 	.word	0x0000ba50
        /*048c*/ 	.word	0x00000008
        /*0490*/ 	.word	0x00000000
        /*0494*/ 	.short	0x010a
        /*0496*/ 	.byte	0x3f
	.zero		1


	//   ....[62]....
        /*0498*/ 	.word	0x0000baa0
        /*049c*/ 	.word	0x00000009
        /*04a0*/ 	.word	0x00000000
        /*04a4*/ 	.short	0x010a
        /*04a6*/ 	.byte	0x3f
	.zero		1


	//   ....[63]....
        /*04a8*/ 	.word	0x0000baf0
        /*04ac*/ 	.word	0x00000008
        /*04b0*/ 	.word	0x00000000
        /*04b4*/ 	.short	0x010a
        /*04b6*/ 	.byte	0x3f
	.zero		1


	//   ....[64]....
        /*04b8*/ 	.word	0x0000bb40
        /*04bc*/ 	.word	0x00000009
        /*04c0*/ 	.word	0x00000000
        /*04c4*/ 	.short	0x010a
        /*04c6*/ 	.byte	0x3f
	.zero		1


	//   ....[65]....
        /*04c8*/ 	.word	0x0000bb90
        /*04cc*/ 	.word	0x00000006
        /*04d0*/ 	.word	0x00000000
        /*04d4*/ 	.short	0x010a
        /*04d6*/ 	.byte	0x3f
	.zero		1


	//----- nvinfo : EIATTR_NUM_MBARRIERS
	.align		4
.L_37:
        /*04d8*/ 	.byte	0x03, 0x38
        /*04da*/ 	.short	0x001c


	//----- nvinfo : EIATTR_EXIT_INSTR_OFFSETS
	.align		4
        /*04dc*/ 	.byte	0x04, 0x1c
        /*04de*/ 	.short	(.L_39 - .L_38)


	//   ....[0]....
.L_38:
        /*04e0*/ 	.word	0x00001290


	//   ....[1]....
        /*04e4*/ 	.word	0x000012f0


	//   ....[2]....
        /*04e8*/ 	.word	0x0000a240


	//   ....[3]....
        /*04ec*/ 	.word	0x0000a270


	//   ....[4]....
        /*04f0*/ 	.word	0x0000b610


	//----- nvinfo : EIATTR_MAX_THREADS
	.align		4
.L_39:
        /*04f4*/ 	.byte	0x04, 0x05
        /*04f6*/ 	.short	(.L_41 - .L_40)
.L_40:
        /*04f8*/ 	.word	0x00000180
        /*04fc*/ 	.word	0x00000001
        /*0500*/ 	.word	0x00000001


	//----- nvinfo : EIATTR_CRS_STACK_SIZE
	.align		4
.L_41:
        /*0504*/ 	.byte	0x04, 0x1e
        /*0506*/ 	.short	(.L_43 - .L_42)
.L_42:
        /*0508*/ 	.word	0x00000000


	//----- nvinfo : EIATTR_CBANK_PARAM_SIZE
	.align		4
.L_43:
        /*050c*/ 	.byte	0x03, 0x19
        /*050e*/ 	.short	0x0470


	//----- nvinfo : EIATTR_PARAM_CBANK
	.align		4
        /*0510*/ 	.byte	0x04, 0x0a
        /*0512*/ 	.short	(.L_45 - .L_44)
	.align		4
.L_44:
        /*0514*/ 	.word	index@(.nv.constant0._ZN7cutlass13device_kernelINS_4gemm6kernel13GemmUniversalIN4cute5tupleIJiiiiEEENS1_10collective13CollectiveMmaINS1_34MainloopSm90TmaGmmaWarpSpecializedILi11ENS5_IJNS4_1CILi1EEESB_SB_EEENS1_32KernelTmaWarpSpecializedPingpongEEENS5_IJNSA_ILi64EEENSA_ILi256EEENSA_ILi32EEEEEENS_6half_tENS5_IJlSB_lEEESJ_SK_NS4_8TiledMMAINS4_8MMA_AtomIJNS4_4SM904GMMA26MMA_64x256x16_F32F16F16_SSILNSO_5MajorE0ELSQ_0ELNSO_7ScaleInE1ELSR_1EEEEEENS4_6LayoutISC_NS5_IJNSA_ILi0EEESV_SV_EEEEENS5_IJNS4_10UnderscoreESY_SY_EEEEENS4_13SM90_TMA_LOADENS4_14ComposedLayoutINS4_7SwizzleILi2ELi4ELi3EEENS4_18smem_ptr_flag_bitsILi16EEENSU_INS5_IJNSA_ILi8EEESH_EEENS5_IJSH_SB_EEEEEEEvNS4_8identityES11_S1B_vS1C_EENS_8epilogue10collective6detail29Sm90TmaWarpSpecializedAdapterINS1F_15DefaultEpilogueISJ_SK_SK_NS1E_6thread17LinearCombinationISJ_Li1EffLNS1J_9ScaleType4KindE0ELNS_15FloatRoundStyleE2ESJ_EENS1_15EpilogueDefaultEEEEEvvEEEEvNT_6ParamsE)
        /*0518*/ 	.short	0x0210
        /*051a*/ 	.short	0x0470


	//----- nvinfo : EIATTR_SW_WAR
	.align		4
.L_45:
        /*051c*/ 	.byte	0x04, 0x36
        /*051e*/ 	.short	(.L_47 - .L_46)
.L_46:
        /*0520*/ 	.word	0x00000008
.L_47:


//--------------------- .nv.callgraph             --------------------------
	.section	.nv.callgraph,"",@"SHT_CUDA_CALLGRAPH"
	.align	4
	.sectionentsize	8
	.align		4
        /*0000*/ 	.word	0x00000000
	.align		4
        /*0004*/ 	.word	0xffffffff
	.align		4
        /*0008*/ 	.word	index@(_ZN7cutlass13device_kernelINS_4gemm6kernel13GemmUniversalIN4cute5tupleIJiiiiEEENS1_10collective13CollectiveMmaINS1_34MainloopSm90TmaGmmaWarpSpecializedILi11ENS5_IJNS4_1CILi1EEESB_SB_EEENS1_32KernelTmaWarpSpecializedPingpongEEENS5_IJNSA_ILi64EEENSA_ILi256EEENSA_ILi32EEEEEENS_6half_tENS5_IJlSB_lEEESJ_SK_NS4_8TiledMMAINS4_8MMA_AtomIJNS4_4SM904GMMA26MMA_64x256x16_F32F16F16_SSILNSO_5MajorE0ELSQ_0ELNSO_7ScaleInE1ELSR_1EEEEEENS4_6LayoutISC_NS5_IJNSA_ILi0EEESV_SV_EEEEENS5_IJNS4_10UnderscoreESY_SY_EEEEENS4_13SM90_TMA_LOADENS4_14ComposedLayoutINS4_7SwizzleILi2ELi4ELi3EEENS4_18smem_ptr_flag_bitsILi16EEENSU_INS5_IJNSA_ILi8EEESH_EEENS5_IJSH_SB_EEEEEEEvNS4_8identityES11_S1B_vS1C_EENS_8epilogue10collective6detail29Sm90TmaWarpSpecializedAdapterINS1F_15DefaultEpilogueISJ_SK_SK_NS1E_6thread17LinearCombinationISJ_Li1EffLNS1J_9ScaleType4KindE0ELNS_15FloatRoundStyleE2ESJ_EENS1_15EpilogueDefaultEEEEEvvEEEEvNT_6ParamsE)
	.align		4
        /*000c*/ 	.word	index@(__assertfail)
	.align		4
        /*0010*/ 	.word	0x00000000
	.align		4
        /*0014*/ 	.word	0xfffffffe
	.align		4
        /*0018*/ 	.word	0x00000000
	.align		4
        /*001c*/ 	.word	0xfffffffd
	.align		4
        /*0020*/ 	.word	0x00000000
	.align		4
        /*0024*/ 	.word	0xfffffffc


//--------------------- .nv.constant4             --------------------------
	.section	.nv.constant4,"a",@progbits
	.align	8
	.align		8
.nv.constant4:
        /*0000*/ 	.dword	__assertfail
	.align		8
        /*0008*/ 	.dword	__unnamed_1
	.align		8
        /*0010*/ 	.dword	_ZN40_INTERNAL_d9b3cb8f_4_k_cu_a3dcb63f_260844cuda3std3__45__cpo5beginE
	.align		8
        /*0018*/ 	.dword	_ZN40_INTERNAL_d9b3cb8f_4_k_cu_a3dcb63f_260844cuda3std3__45__cpo3endE
	.align		8
        /*0020*/ 	.dword	_ZN40_INTERNAL_d9b3cb8f_4_k_cu_a3dcb63f_260844cuda3std3__45__cpo6cbeginE
	.align		8
        /*0028*/ 	.dword	_ZN40_INTERNAL_d9b3cb8f_4_k_cu_a3dcb63f_260844cuda3std3__45__cpo4cendE
	.align		8
        /*0030*/ 	.dword	_ZN40_INTERNAL_d9b3cb8f_4_k_cu_a3dcb63f_260844cuda3std3__442_GLOBAL__N__d9b3cb8f_4_k_cu_a3dcb63f_260846ignoreE
	.align		8
        /*0038*/ 	.dword	_ZN40_INTERNAL_d9b3cb8f_4_k_cu_a3dcb63f_260844cuda3std3__419piecewise_constructE
	.align		8
        /*0040*/ 	.dword	_ZN40_INTERNAL_d9b3cb8f_4_k_cu_a3dcb63f_260844cuda3std3__48in_placeE
	.align		8
        /*0048*/ 	.dword	_ZN40_INTERNAL_d9b3cb8f_4_k_cu_a3dcb63f_260844cuda3std6ranges3__45__cpo4swapE
	.align		8
        /*0050*/ 	.dword	_ZN40_INTERNAL_d9b3cb8f_4_k_cu_a3dcb63f_260844cuda3std6ranges3__45__cpo9iter_moveE
	.align		8
        /*0058*/ 	.dword	_ZN40_INTERNAL_d9b3cb8f_4_k_cu_a3dcb63f_260844cute7productE
	.align		8
        /*0060*/ 	.dword	_ZN40_INTERNAL_d9b3cb8f_4_k_cu_a3dcb63f_260844cute1_E
	.align		8
        /*0068*/ 	.dword	$str$22
	.align		8
        /*0070*/ 	.dword	$str$23


//--------------------- .text._ZN7cutlass13device_kernelINS_4gemm6kernel13GemmUniversalIN4cute5tupleIJiiiiEEENS1_10collective13CollectiveMmaINS1_34MainloopSm90TmaGmmaWarpSpecializedILi11ENS5_IJNS4_1CILi1EEESB_SB_EEENS1_32KernelTmaWarpSpecializedPingpongEEENS5_IJNSA_ILi64EEENSA_ILi256EEENSA_ILi32EEEEEENS_6half_tENS5_IJlSB_lEEESJ_SK_NS4_8TiledMMAINS4_8MMA_AtomIJNS4_4SM904GMMA26MMA_64x256x16_F32F16F16_SSILNSO_5MajorE0ELSQ_0ELNSO_7ScaleInE1ELSR_1EEEEEENS4_6LayoutISC_NS5_IJNSA_ILi0EEESV_SV_EEEEENS5_IJNS4_10UnderscoreESY_SY_EEEEENS4_13SM90_TMA_LOADENS4_14ComposedLayoutINS4_7SwizzleILi2ELi4ELi3EEENS4_18smem_ptr_flag_bitsILi16EEENSU_INS5_IJNSA_ILi8EEESH_EEENS5_IJSH_SB_EEEEEEEvNS4_8identityES11_S1B_vS1C_EENS_8epilogue10collective6detail29Sm90TmaWarpSpecializedAdapterINS1F_15DefaultEpilogueISJ_SK_SK_NS1E_6thread17LinearCombinationISJ_Li1EffLNS1J_9ScaleType4KindE0ELNS_15FloatRoundStyleE2ESJ_EENS1_15EpilogueDefaultEEEEEvvEEEEvNT_6ParamsE --------------------------
	.section	.text._ZN7cutlass13device_kernelINS_4gemm6kernel13GemmUniversalIN4cute5tupleIJiiiiEEENS1_10collective13CollectiveMmaINS1_34MainloopSm90TmaGmmaWarpSpecializedILi11ENS5_IJNS4_1CILi1EEESB_SB_EEENS1_32KernelTmaWarpSpecializedPingpongEEENS5_IJNSA_ILi64EEENSA_ILi256EEENSA_ILi32EEEEEENS_6half_tENS5_IJlSB_lEEESJ_SK_NS4_8TiledMMAINS4_8MMA_AtomIJNS4_4SM904GMMA26MMA_64x256x16_F32F16F16_SSILNSO_5MajorE0ELSQ_0ELNSO_7ScaleInE1ELSR_1EEEEEENS4_6LayoutISC_NS5_IJNSA_ILi0EEESV_SV_EEEEENS5_IJNS4_10UnderscoreESY_SY_EEEEENS4_13SM90_TMA_LOADENS4_14ComposedLayoutINS4_7SwizzleILi2ELi4ELi3EEENS4_18smem_ptr_flag_bitsILi16EEENSU_INS5_IJNSA_ILi8EEESH_EEENS5_IJSH_SB_EEEEEEEvNS4_8identityES11_S1B_vS1C_EENS_8epilogue10collective6detail29Sm90TmaWarpSpecializedAdapterINS1F_15DefaultEpilogueISJ_SK_SK_NS1E_6thread17LinearCombinationISJ_Li1EffLNS1J_9ScaleType4KindE0ELNS_15FloatRoundStyleE2ESJ_EENS1_15EpilogueDefaultEEEEEvvEEEEvNT_6ParamsE,"ax",@progbits
	.align	128
.text._ZN7cutlass13device_kernelINS_4gemm6kernel13GemmUniversalIN4cute5tupleIJiiiiEEENS1_10collective13CollectiveMmaINS1_34MainloopSm90TmaGmmaWarpSpecializedILi11ENS5_IJNS4_1CILi1EEESB_SB_EEENS1_32KernelTmaWarpSpecializedPingpongEEENS5_IJNSA_ILi64EEENSA_ILi256EEENSA_ILi32EEEEEENS_6half_tENS5_IJlSB_lEEESJ_SK_NS4_8TiledMMAINS4_8MMA_AtomIJNS4_4SM904GMMA26MMA_64x256x16_F32F16F16_SSILNSO_5MajorE0ELSQ_0ELNSO_7ScaleInE1ELSR_1EEEEEENS4_6LayoutISC_NS5_IJNSA_ILi0EEESV_SV_EEEEENS5_IJNS4_10UnderscoreESY_SY_EEEEENS4_13SM90_TMA_LOADENS4_14ComposedLayoutINS4_7SwizzleILi2ELi4ELi3EEENS4_18smem_ptr_flag_bitsILi16EEENSU_INS5_IJNSA_ILi8EEESH_EEENS5_IJSH_SB_EEEEEEEvNS4_8identityES11_S1B_vS1C_EENS_8epilogue10collective6detail29Sm90TmaWarpSpecializedAdapterINS1F_15DefaultEpilogueISJ_SK_SK_NS1E_6thread17LinearCombinationISJ_Li1EffLNS1J_9ScaleType4KindE0ELNS_15FloatRoundStyleE2ESJ_EENS1_15EpilogueDefaultEEEEEvvEEEEvNT_6ParamsE:
        .type           _ZN7cutlass13device_kernelINS_4gemm6kernel13GemmUniversalIN4cute5tupleIJiiiiEEENS1_10collective13CollectiveMmaINS1_34MainloopSm90TmaGmmaWarpSpecializedILi11ENS5_IJNS4_1CILi1EEESB_SB_EEENS1_32KernelTmaWarpSpecializedPingpongEEENS5_IJNSA_ILi64EEENSA_ILi256EEENSA_ILi32EEEEEENS_6half_tENS5_IJlSB_lEEESJ_SK_NS4_8TiledMMAINS4_8MMA_AtomIJNS4_4SM904GMMA26MMA_64x256x16_F32F16F16_SSILNSO_5MajorE0ELSQ_0ELNSO_7ScaleInE1ELSR_1EEEEEENS4_6LayoutISC_NS5_IJNSA_ILi0EEESV_SV_EEEEENS5_IJNS4_10UnderscoreESY_SY_EEEEENS4_13SM90_TMA_LOADENS4_14ComposedLayoutINS4_7SwizzleILi2ELi4ELi3EEENS4_18smem_ptr_flag_bitsILi16EEENSU_INS5_IJNSA_ILi8EEESH_EEENS5_IJSH_SB_EEEEEEEvNS4_8identityES11_S1B_vS1C_EENS_8epilogue10collective6detail29Sm90TmaWarpSpecializedAdapterINS1F_15DefaultEpilogueISJ_SK_SK_NS1E_6thread17LinearCombinationISJ_Li1EffLNS1J_9ScaleType4KindE0ELNS_15FloatRoundStyleE2ESJ_EENS1_15EpilogueDefaultEEEEEvvEEEEvNT_6ParamsE,@function
        .size           _ZN7cutlass13device_kernelINS_4gemm6kernel13GemmUniversalIN4cute5tupleIJiiiiEEENS1_10collective13CollectiveMmaINS1_34MainloopSm90TmaGmmaWarpSpecializedILi11ENS5_IJNS4_1CILi1EEESB_SB_EEENS1_32KernelTmaWarpSpecializedPingpongEEENS5_IJNSA_ILi64EEENSA_ILi256EEENSA_ILi32EEEEEENS_6half_tENS5_IJlSB_lEEESJ_SK_NS4_8TiledMMAINS4_8MMA_AtomIJNS4_4SM904GMMA26MMA_64x256x16_F32F16F16_SSILNSO_5MajorE0ELSQ_0ELNSO_7ScaleInE1ELSR_1EEEEEENS4_6LayoutISC_NS5_IJNSA_ILi0EEESV_SV_EEEEENS5_IJNS4_10UnderscoreESY_SY_EEEEENS4_13SM90_TMA_LOADENS4_14ComposedLayoutINS4_7SwizzleILi2ELi4ELi3EEENS4_18smem_ptr_flag_bitsILi16EEENSU_INS5_IJNSA_ILi8EEESH_EEENS5_IJSH_SB_EEEEEEEvNS4_8identityES11_S1B_vS1C_EENS_8epilogue10collective6detail29Sm90TmaWarpSpecializedAdapterINS1F_15DefaultEpilogueISJ_SK_SK_NS1E_6thread17LinearCombinationISJ_Li1EffLNS1J_9ScaleType4KindE0ELNS_15FloatRoundStyleE2ESJ_EENS1_15EpilogueDefaultEEEEEvvEEEEvNT_6ParamsE,(.L_x_340 - _ZN7cutlass13device_kernelINS_4gemm6kernel13GemmUniversalIN4cute5tupleIJiiiiEEENS1_10collective13CollectiveMmaINS1_34MainloopSm90TmaGmmaWarpSpecializedILi11ENS5_IJNS4_1CILi1EEESB_SB_EEENS1_32KernelTmaWarpSpecializedPingpongEEENS5_IJNSA_ILi64EEENSA_ILi256EEENSA_ILi32EEEEEENS_6half_tENS5_IJlSB_lEEESJ_SK_NS4_8TiledMMAINS4_8MMA_AtomIJNS4_4SM904GMMA26MMA_64x256x16_F32F16F16_SSILNSO_5MajorE0ELSQ_0ELNSO_7ScaleInE1ELSR_1EEEEEENS4_6LayoutISC_NS5_IJNSA_ILi0EEESV_SV_EEEEENS5_IJNS4_10UnderscoreESY_SY_EEEEENS4_13SM90_TMA_LOADENS4_14ComposedLayoutINS4_7SwizzleILi2ELi4ELi3EEENS4_18smem_ptr_flag_bitsILi16EEENSU_INS5_IJNSA_ILi8EEESH_EEENS5_IJSH_SB_EEEEEEEvNS4_8identityES11_S1B_vS1C_EENS_8epilogue10collective6detail29Sm90TmaWarpSpecializedAdapterINS1F_15DefaultEpilogueISJ_SK_SK_NS1E_6thread17LinearCombinationISJ_Li1EffLNS1J_9ScaleType4KindE0ELNS_15FloatRoundStyleE2ESJ_EENS1_15EpilogueDefaultEEEEEvvEEEEvNT_6ParamsE)
        .other          _ZN7cutlass13device_kernelINS_4gemm6kernel13GemmUniversalIN4cute5tupleIJiiiiEEENS1_10collective13CollectiveMmaINS1_34MainloopSm90TmaGmmaWarpSpecializedILi11ENS5_IJNS4_1CILi1EEESB_SB_EEENS1_32KernelTmaWarpSpecializedPingpongEEENS5_IJNSA_ILi64EEENSA_ILi256EEENSA_ILi32EEEEEENS_6half_tENS5_IJlSB_lEEESJ_SK_NS4_8TiledMMAINS4_8MMA_AtomIJNS4_4SM904GMMA26MMA_64x256x16_F32F16F16_SSILNSO_5MajorE0ELSQ_0ELNSO_7ScaleInE1ELSR_1EEEEEENS4_6LayoutISC_NS5_IJNSA_ILi0EEESV_SV_EEEEENS5_IJNS4_10UnderscoreESY_SY_EEEEENS4_13SM90_TMA_LOADENS4_14ComposedLayoutINS4_7SwizzleILi2ELi4ELi3EEENS4_18smem_ptr_flag_bitsILi16EEENSU_INS5_IJNSA_ILi8EEESH_EEENS5_IJSH_SB_EEEEEEEvNS4_8identityES11_S1B_vS1C_EENS_8epilogue10collective6detail29Sm90TmaWarpSpecializedAdapterINS1F_15DefaultEpilogueISJ_SK_SK_NS1E_6thread17LinearCombinationISJ_Li1EffLNS1J_9ScaleType4KindE0ELNS_15FloatRoundStyleE2ESJ_EENS1_15EpilogueDefaultEEEEEvvEEEEvNT_6ParamsE,@"STO_CUDA_ENTRY STV_DEFAULT"
_ZN7cutlass13device_kernelINS_4gemm6kernel13GemmUniversalIN4cute5tupleIJiiiiEEENS1_10collective13CollectiveMmaINS1_34MainloopSm90TmaGmmaWarpSpecializedILi11ENS5_IJNS4_1CILi1EEESB_SB_EEENS1_32KernelTmaWarpSpecializedPingpongEEENS5_IJNSA_ILi64EEENSA_ILi256EEENSA_ILi32EEEEEENS_6half_tENS5_IJlSB_lEEESJ_SK_NS4_8TiledMMAINS4_8MMA_AtomIJNS4_4SM904GMMA26MMA_64x256x16_F32F16F16_SSILNSO_5MajorE0ELSQ_0ELNSO_7ScaleInE1ELSR_1EEEEEENS4_6LayoutISC_NS5_IJNSA_ILi0EEESV_SV_EEEEENS5_IJNS4_10UnderscoreESY_SY_EEEEENS4_13SM90_TMA_LOADENS4_14ComposedLayoutINS4_7SwizzleILi2ELi4ELi3EEENS4_18smem_ptr_flag_bitsILi16EEENSU_INS5_IJNSA_ILi8EEESH_EEENS5_IJSH_SB_EEEEEEEvNS4_8identityES11_S1B_vS1C_EENS_8epilogue10collective6detail29Sm90TmaWarpSpecializedAdapterINS1F_15DefaultEpilogueISJ_SK_SK_NS1E_6thread17LinearCombinationISJ_Li1EffLNS1J_9ScaleType4KindE0ELNS_15FloatRoundStyleE2ESJ_EENS1_15EpilogueDefaultEEEEEvvEEEEvNT_6ParamsE:
[----:B------:R-:W0:Y:S02]  /*0000*/  LDC R1, c[0x0][0x28] ;  /* 0x00000a00ff017b82 */ /* 0x000e240000000800 */
[----:B0-----:R-:W-:Y:S01]  /*0010*/  VIADD R1, R1, 0xfffffff8 ;  /* 0xfffffff801017836 */ /* 0x001fe20000000000 */
[----:B------:R-:W0:Y:S01]  /*0020*/  S2R R4, SR_TID.X ;  /* 0x0000000000047919 */ /* 0x000e220000002100 */
[----:B------:R-:W-:Y:S01]  /*0030*/  ELECT P0, URZ, PT ;  /* 0x00000000003f782f */ /* 0x000fe20003800000 */
[----:B------:R-:W-:Y:S01]  /*0040*/  BSSY B0, `(.L_x_0) ;  /* 0x000000f000007945 */ /* 0x000fe20003800000 */
[--C-:B0-----:R-:W-:Y:S02]  /*0050*/  SHF.R.U32.HI R0, RZ, 0x5, R4.reuse ;  /* 0x00000005ff007819 */ /* 0x101fe40000011604 */
[----:B------:R-:W-:-:S03]  /*0060*/  SHF.R.U32.HI R5, RZ, 0x7, R4 ;  /* 0x00000007ff057819 */ /* 0x000fc60000011604 */
[----:B------:R-:W0:Y:S04]  /*0070*/  SHFL.IDX PT, R2, R0, RZ, 0x1f ;  /* 0x00001fff00027589 */ /* 0x000e2800000e0000 */
[----:B------:R1:W2:Y:S01]  /*0080*/  SHFL.IDX PT, R8, R5, RZ, 0x1f ;  /* 0x00001fff05087589 */ /* 0x0002a200000e0000 */
[----:B0-----:R-:W-:-:S13]  /*0090*/  ISETP.NE.OR P0, PT, R2, RZ, !P0 ;  /* 0x000000ff0200720c */ /* 0x001fda0004705670 */
[----:B-12---:R-:W-:Y:S05]  /*00a0*/  @P0 BRA `(.L_x_1) ;  /* 0x0000000000200947 */ /* 0x006fea0003800000 */
[----:B------:R-:W-:Y:S02]  /*00b0*/  ULDC.64 UR4, c[0x0][0x198] ;  /* 0x0000660000047ab9 */ /* 0x000fe40000000a00 */
[----:B------:R-:W-:Y:S02]  /*00c0*/  UIADD3 UR6, UP0, UR4, 0xf0, URZ ;  /* 0x000000f004067890 */ /* 0x000fe4000ff1e03f */
[----:B------:R-:W-:Y:S02]  /*00d0*/  UIADD3 UR4, UP1, UR4, 0x1f0, URZ ;  /* 0x000001f004047890 */ /* 0x000fe4000ff3e03f */
[----:B------:R-:W-:Y:S02]  /*00e0*/  UIADD3.X UR7, URZ, UR5, URZ, UP0, !UPT ;  /* 0x000000053f077290 */ /* 0x000fe400087fe43f */
[----:B------:R-:W-:-:S07]  /*00f0*/  UIADD3.X UR5, URZ, UR5, URZ, UP1, !UPT ;  /* 0x000000053f057290 */ /* 0x000fce0008ffe43f */
[----:B------:R0:W-:Y:S02]  /*0100*/  UTMACCTL.PF [UR6] ;  /* 0x00000000060079b9 */ /* 0x0001e40008040000 */
[----:B------:R0:W-:Y:S02]  /*0110*/  UTMACCTL.PF [UR4] ;  /* 0x00000000040079b9 */ /* 0x0001e40008040000 */
[----:B0-----:R-:W-:Y:S01]  /*0120*/  NOP ;  /* 0x0000000000007918 */ /* 0x001fe20000000000 */
.L_x_1:
[----:B------:R-:W-:Y:S05]  /*0130*/  BSYNC B0 ;  /* 0x0000000000007941 */ /* 0x000fea0003800000 */
.L_x_0:
[----:B------:R-:W0:Y:S02]  /*0140*/  SHFL.IDX PT, R3, R0, RZ, 0x1f ;  /* 0x00001fff00037589 */ /* 0x000e2400000e0000 */
[----:B0-----:R-:W-:-:S13]  /*0150*/  ISETP.NE.AND P0, PT, R3, RZ, PT ;  /* 0x000000ff0300720c */ /* 0x001fda0003f05270 */
[----:B------:R-:W-:Y:S05]  /*0160*/  @P0 BRA `(.L_x_2) ;  /* 0x00000000009c0947 */ /* 0x000fea0003800000 */
[----:B------:R-:W-:Y:S01]  /*0170*/  ELECT P0, URZ, PT ;  /* 0x00000000003f782f */ /* 0x000fe20003800000 */
[----:B------:R-:W-:-:S12]  /*0180*/  BSSY B0, `(.L_x_2) ;  /* 0x0000025000007945 */ /* 0x000fd80003800000 */
[----:B------:R-:W-:Y:S05]  /*0190*/  @!P0 BRA `(.L_x_3) ;  /* 0x00000000008c8947 */ /* 0x000fea0003800000 */
[----:B------:R-:W0:Y:S01]  /*01a0*/  S2UR UR8, SR_CgaCtaId ;  /* 0x00000000000879c3 */ /* 0x000e220000008800 */
[----:B------:R-:W-:Y:S01]  /*01b0*/  UMOV UR4, 0x400 ;  /* 0x0000040000047882 */ /* 0x000fe20000000000 */
[----:B------:R-:W-:Y:S01]  /*01c0*/  UMOV UR5, 0x1 ;  /* 0x0000000100057882 */ /* 0x000fe20000000000 */
[----:B------:R-:W-:Y:S02]  /*01d0*/  UMOV UR6, 0x80 ;  /* 0x0000008000067882 */ /* 0x000fe40000000000 */
[----:B------:R-:W-:-:S04]  /*01e0*/  UIADD3 UR6, -UR6, 0x100000, URZ ;  /* 0x0010000006067890 */ /* 0x000fc8000fffe13f */
[----:B------:R-:W-:Y:S02]  /*01f0*/  USHF.L.U32 UR7, UR6, 0xb, URZ ;  /* 0x0000000b06077899 */ /* 0x000fe4000800063f */
[----:B------:R-:W-:Y:S02]  /*0200*/  USHF.L.U32 UR6, UR6, 0x1, URZ ;  /* 0x0000000106067899 */ /* 0x000fe4000800063f */
[----:B0-----:R-:W-:Y:S02]  /*0210*/  ULEA UR8, UR8, UR4, 0x18 ;  /* 0x0000000408087291 */ /* 0x001fe4000f8ec03f */
[----:B------:R-:W-:-:S04]  /*0220*/  UIADD3 UR4, -UR5, 0x100000, URZ ;  /* 0x0010000005047890 */ /* 0x000fc8000fffe13f */
[----:B------:R-:W-:Y:S02]  /*0230*/  USHF.L.U32 UR5, UR4, 0xb, URZ ;  /* 0x0000000b04057899 */ /* 0x000fe4000800063f */
[----:B------:R-:W-:Y:S01]  /*0240*/  USHF.L.U32 UR4, UR4, 0x1, URZ ;  /* 0x0000000104047899 */ /* 0x000fe2000800063f */
[----:B------:R-:W0:Y:S11]  /*0250*/  FENCE.VIEW.ASYNC.S ;  /* 0x00000000000073c6 */ /* 0x000e360000000000 */
[----:B0-----:R0:W1:Y:S01]  /*0260*/  SYNCS.EXCH.64 URZ, [UR8], UR4 ;  /* 0x00000004083f75b2 */ /* 0x0010620008000100 */
[----:B------:R0:W2:Y:S01]  /*0270*/  SYNCS.EXCH.64 URZ, [UR8+0x58], UR6 ;  /* 0x00005806083f75b2 */ /* 0x0000a20008000100 */
[----:B------:R0:W3:Y:S01]  /*0280*/  SYNCS.EXCH.64 URZ, [UR8+0x8], UR4 ;  /* 0x00000804083f75b2 */ /* 0x0000e20008000100 */
[----:B------:R0:W4:Y:S01]  /*0290*/  SYNCS.EXCH.64 URZ, [UR8+0x60], UR6 ;  /* 0x00006006083f75b2 */ /* 0x0001220008000100 */
[----:B------:R0:W0:Y:S01]  /*02a0*/  SYNCS.EXCH.64 URZ, [UR8+0x10], UR4 ;  /* 0x00001004083f75b2 */ /* 0x0000220008000100 */
        /* <DEDUP_REMOVED lines=17> */
[----:B------:R-:W-:Y:S01]  /*03c0*/  NOP ;  /* 0x0000000000007918 */ /* 0x000fe20000000000 */
.L_x_3:
[----:B0-----:R-:W-:Y:S05]  /*03d0*/  BSYNC B0 ;  /* 0x0000000000007941 */ /* 0x001fea0003800000 */
.L_x_2:
[----:B------:R-:W0:Y:S01]  /*03e0*/  SHFL.IDX PT, R6, R0, RZ, 0x1f ;  /* 0x00001fff00067589 */ /* 0x000e2200000e0000 */
[----:B------:R-:W-:Y:S01]  /*03f0*/  ELECT P0, URZ, PT ;  /* 0x00000000003f782f */ /* 0x000fe20003800000 */
[----:B------:R-:W-:Y:S01]  /*0400*/  NOP ;  /* 0x0000000000007918 */ /* 0x000fe20000000000 */
[----:B------:R-:W-:Y:S01]  /*0410*/  ELECT P1, URZ, PT ;  /* 0x00000000003f782f */ /* 0x000fe20003820000 */
[----:B------:R-:W5:Y:S01]  /*0420*/  SHFL.IDX PT, R3, R0, RZ, 0x1f ;  /* 0x00001fff00037589 */ /* 0x000f6200000e0000 */
[----:B------:R-:W-:Y:S01]  /*0430*/  UMOV UR4, 0x20 ;  /* 0x0000002000047882 */ /* 0x000fe20000000000 */
[----:B------:R-:W-:Y:S01]  /*0440*/  UMOV UR11, 0x80 ;  /* 0x00000080000b7882 */ /* 0x000fe20000000000 */
[----:B------:R-:W-:Y:S01]  /*0450*/  NOP ;  /* 0x0000000000007918 */ /* 0x000fe20000000000 */
[C---:B------:R-:W-:Y:S01]  /*0460*/  VIADD R33, R8.reuse, 0xffffffff ;  /* 0xffffffff08217836 */ /* 0x040fe20000000000 */
[----:B------:R-:W1:Y:S01]  /*0470*/  SHFL.IDX PT, R5, R5, RZ, 0x1f ;  /* 0x00001fff05057589 */ /* 0x000e6200000e0000 */
[----:B------:R-:W-:Y:S01]  /*0480*/  ULDC.64 UR36, c[0x0][0x208] ;  /* 0x0000820000247ab9 */ /* 0x000fe20000000a00 */
[----:B------:R-:W-:-:S02]  /*0490*/  ISETP.NE.AND P2, PT, R8, RZ, PT ;  /* 0x000000ff0800720c */ /* 0x000fc40003f45270 */
[----:B------:R-:W-:Y:S02]  /*04a0*/  ISETP.GE.U32.AND P3, PT, R33, 0x2, PT ;  /* 0x000000022100780c */ /* 0x000fe40003f66070 */
[----:B0-----:R-:W-:Y:S02]  /*04b0*/  ISETP.NE.OR P0, PT, R6, RZ, !P0 ;  /* 0x000000ff0600720c */ /* 0x001fe40004705670 */
[----:B-----5:R-:W-:Y:S02]  /*04c0*/  ISETP.NE.OR P1, PT, R3, RZ, !P1 ;  /* 0x000000ff0300720c */ /* 0x020fe40004f25670 */
[----:B------:R-:W-:-:S04]  /*04d0*/  SHF.R.S32.HI R3, RZ, 0x1f, R2 ;  /* 0x0000001fff037819 */ /* 0x000fc80000011402 */
[----:B------:R-:W-:-:S05]  /*04e0*/  LEA.HI R3, R3, R2, RZ, 0x2 ;  /* 0x0000000203037211 */ /* 0x000fca00078f10ff */
[----:B------:R-:W-:Y:S01]  /*04f0*/  VOTEU.ALL UP0, P0 ;  /* 0x00000000003f7886 */ /* 0x000fe20000000000 */
[----:B------:R-:W-:Y:S01]  /*0500*/  LOP3.LUT R3, R3, 0xfffffffc, RZ, 0xc0, !PT ;  /* 0xfffffffc03037812 */ /* 0x000fe200078ec0ff */
[----:B------:R-:W-:-:S03]  /*0510*/  VOTEU.ALL UP1, P1 ;  /* 0x00000000003f7886 */ /* 0x000fc60000820000 */
[----:B------:R-:W0:Y:S01]  /*0520*/  @!UP0 S2UR UR7, SR_CgaCtaId ;  /* 0x00000000000789c3 */ /* 0x000e220000008800 */
[----:B------:R-:W-:Y:S01]  /*0530*/  @!UP0 UMOV UR6, 0x400 ;  /* 0x0000040000068882 */ /* 0x000fe20000000000 */
[----:B------:R-:W-:-:S04]  /*0540*/  @!UP0 UIADD3 UR4, -UR4, 0x100000, URZ ;  /* 0x0010000004048890 */ /* 0x000fc8000fffe13f */
[----:B------:R-:W-:Y:S02]  /*0550*/  @!UP0 USHF.L.U32 UR5, UR4, 0xb, URZ ;  /* 0x0000000b04058899 */ /* 0x000fe4000800063f */
[----:B------:R-:W-:Y:S01]  /*0560*/  @!UP0 USHF.L.U32 UR4, UR4, 0x1, URZ ;  /* 0x0000000104048899 */ /* 0x000fe2000800063f */
[----:B------:R-:W-:Y:S01]  /*0570*/  IMAD.IADD R0, R2, 0x1, -R3 ;  /* 0x0000000102007824 */ /* 0x000fe200078e0a03 */
[----:B------:R-:W-:Y:S01]  /*0580*/  @!UP1 UMOV UR9, 0x400 ;  /* 0x0000040000099882 */ /* 0x000fe20000000000 */
[----:B------:R-:W-:Y:S01]  /*0590*/  VOTEU.ALL UP2, P1 ;  /* 0x00000000003f7886 */ /* 0x000fe20000840000 */
[----:B------:R-:W-:Y:S01]  /*05a0*/  VOTEU.ALL UP3, P1 ;  /* 0x00000000003f7886 */ /* 0x000fe20000860000 */
[----:B------:R-:W-:Y:S01]  /*05b0*/  VOTEU.ALL UP4, P1 ;  /* 0x00000000003f7886 */ /* 0x000fe20000880000 */
[----:B------:R-:W5:Y:S01]  /*05c0*/  @!UP1 S2UR UR10, SR_CgaCtaId ;  /* 0x00000000000a99c3 */ /* 0x000f620000008800 */
[----:B------:R-:W-:Y:S01]  /*05d0*/  VOTEU.ALL UP5, P1 ;  /* 0x00000000003f7886 */ /* 0x000fe200008a0000 */
[----:B------:R-:W-:-:S04]  /*05e0*/  SHF.R.S32.HI R3, RZ, 0x1f, R4 ;  /* 0x0000001fff037819 */ /* 0x000fc80000011404 */
[----:B------:R-:W-:-:S04]  /*05f0*/  LEA.HI R3, R3, R4, RZ, 0x7 ;  /* 0x0000000403037211 */ /* 0x000fc800078f38ff */
[----:B------:R-:W-:-:S05]  /*0600*/  LOP3.LUT R3, R3, 0xffffff80, RZ, 0xc0, !PT ;  /* 0xffffff8003037812 */ /* 0x000fca00078ec0ff */
[----:B------:R-:W-:Y:S01]  /*0610*/  IMAD.IADD R3, R4, 0x1, -R3 ;  /* 0x0000000104037824 */ /* 0x000fe200078e0a03 */
[----:B0-----:R-:W-:Y:S02]  /*0620*/  @!UP0 ULEA UR8, UR7, UR6, 0x18 ;  /* 0x0000000607088291 */ /* 0x001fe4000f8ec03f */
[----:B------:R-:W-:-:S04]  /*0630*/  @!UP1 UIADD3 UR6, -UR11, 0x100000, URZ ;  /* 0x001000000b069890 */ /* 0x000fc8000fffe13f */
[----:B------:R-:W-:Y:S02]  /*0640*/  @!UP1 USHF.L.U32 UR7, UR6, 0xb, URZ ;  /* 0x0000000b06079899 */ /* 0x000fe4000800063f */
[----:B------:R-:W-:Y:S01]  /*0650*/  @!UP1 USHF.L.U32 UR6, UR6, 0x1, URZ ;  /* 0x0000000106069899 */ /* 0x000fe2000800063f */
[----:B------:R-:W-:Y:S01]  /*0660*/  VOTEU.ALL UP0, P0 ;  /* 0x00000000003f7886 */ /* 0x000fe20000000000 */
[----:B-----5:R-:W-:Y:S01]  /*0670*/  @!UP1 ULEA UR9, UR10, UR9, 0x18 ;  /* 0x000000090a099291 */ /* 0x020fe2000f8ec03f */
[----:B------:R-:W-:Y:S02]  /*0680*/  VOTEU.ALL UP1, P0 ;  /* 0x00000000003f7886 */ /* 0x000fe40000020000 */
[----:B------:R-:W-:Y:S01]  /*0690*/  ULDC.64 UR10, c[0x0][0x598] ;  /* 0x00016600000a7ab9 */ /* 0x000fe20000000a00 */
[----:B------:R-:W-:Y:S01]  /*06a0*/  ISETP.NE.AND P0, PT, R0, 0x3, PT ;  /* 0x000000030000780c */ /* 0x000fe20003f05270 */
[----:B------:R-:W0:Y:S02]  /*06b0*/  FENCE.VIEW.ASYNC.S ;  /* 0x00000000000073c6 */ /* 0x000e240000000000 */
[----:B0-----:R0:W1:Y:S01]  /*06c0*/  @!UP0 SYNCS.EXCH.64 URZ, [UR8+0xe0], UR4 ;  /* 0x0000e004083f85b2 */ /* 0x0010620008000100 */
[----:B------:R-:W-:-:S02]  /*06d0*/  ISETP.NE.U32.AND P1, PT, RZ, UR10, PT ;  /* 0x0000000aff007c0c */ /* 0x000fc4000bf25070 */
[----:B------:R-:W-:Y:S02]  /*06e0*/  ISETP.EQ.OR P0, PT, R0, RZ, !P0 ;  /* 0x000000ff0000720c */ /* 0x000fe40004702670 */
[----:B------:R-:W-:Y:S02]  /*06f0*/  ISETP.NE.AND.EX P1, PT, RZ, UR11, PT, P1 ;  /* 0x0000000bff007c0c */ /* 0x000fe4000bf25310 */
[----:B------:R-:W-:-:S04]  /*0700*/  ISETP.EQ.AND P0, PT, R8, RZ, P0 ;  /* 0x000000ff0800720c */ /* 0x000fc80000702270 */
[----:B------:R-:W-:-:S04]  /*0710*/  SEL R16, RZ, 0x1, !P0 ;  /* 0x00000001ff107807 */ /* 0x000fc80004000000 */
[----:B------:R-:W-:Y:S01]  /*0720*/  SEL R16, R16, 0x2, P3 ;  /* 0x0000000210107807 */ /* 0x000fe20001800000 */
[----:B------:R0:W1:Y:S01]  /*0730*/  @!UP1 SYNCS.EXCH.64 URZ, [UR8+0xe8], UR4 ;  /* 0x0000e804083f95b2 */ /* 0x0000620008000100 */
[----:B------:R-:W-:Y:S01]  /*0740*/  NOP ;  /* 0x0000000000007918 */ /* 0x000fe20000000000 */
[----:B------:R0:W1:Y:S01]  /*0750*/  @!UP2 SYNCS.EXCH.64 URZ, [UR9+0xc0], UR6 ;  /* 0x0000c006093fa5b2 */ /* 0x0000620008000100 */
[----:B------:R0:W1:Y:S01]  /*0760*/  @!UP3 SYNCS.EXCH.64 URZ, [UR9+0xc8], UR6 ;  /* 0x0000c806093fb5b2 */ /* 0x0000620008000100 */
[----:B------:R0:W1:Y:S01]  /*0770*/  @!UP4 SYNCS.EXCH.64 URZ, [UR9+0xd0], UR6 ;  /* 0x0000d006093fc5b2 */ /* 0x0000620008000100 */
[----:B------:R0:W1:Y:S01]  /*0780*/  @!UP5 SYNCS.EXCH.64 URZ, [UR9+0xd8], UR6 ;  /* 0x0000d806093fd5b2 */ /* 0x0000620008000100 */
[----:B------:R-:W-:Y:S01]  /*0790*/  NOP ;  /* 0x0000000000007918 */ /* 0x000fe20000000000 */
[----:B-1234-:R-:W-:Y:S06]  /*07a0*/  BAR.SYNC.DEFER_BLOCKING 0x0 ;  /* 0x0000000000007b1d */ /* 0x01efec0000010000 */
[----:B0-----:R-:W-:Y:S05]  /*07b0*/  @!P1 BRA `(.L_x_4) ;  /* 0x00000000001c9947 */ /* 0x001fea0003800000 */
[----:B------:R-:W0:Y:S02]  /*07c0*/  LDC.64 R6, c[0x0][0x598] ;  /* 0x00016600ff067b82 */ /* 0x000e240000000a00 */
[----:B0-----:R-:W2:Y:S02]  /*07d0*/  LDG.E.64 R6, desc[UR36][R6.64] ;  /* 0x0000002406067981 */ /* 0x001ea4000c1e1b00 */
[----:B--2---:R-:W-:-:S04]  /*07e0*/  ISETP.NE.U32.AND P0, PT, R6, RZ, PT ;  /* 0x000000ff0600720c */ /* 0x004fc80003f05070 */
[----:B------:R-:W-:-:S13]  /*07f0*/  ISETP.NE.AND.EX P0, PT, R7, RZ, PT, P0 ;  /* 0x000000ff0700720c */ /* 0x000fda0003f05300 */
[----:B------:R-:W-:Y:S05]  /*0800*/  @!P0 BRA `(.L_x_4) ;  /* 0x0000000000088947 */ /* 0x000fea0003800000 */
[----:B------:R1:W5:Y:S01]  /*0810*/  LD.E R153, desc[UR36][R6.64] ;  /* 0x0000002406997980 */ /* 0x000362000c101900 */
[----:B------:R-:W-:Y:S05]  /*0820*/  BRA `(.L_x_5) ;  /* 0x0000000000247947 */ /* 0x000fea0003800000 */
.L_x_4:
[----:B------:R-:W-:Y:S02]  /*0830*/  ULDC.64 UR4, c[0x0][0x588] ;  /* 0x0001620000047ab9 */ /* 0x000fe40000000a00 */
[----:B------:R-:W-:-:S04]  /*0840*/  ISETP.NE.U32.AND P0, PT, RZ, UR4, PT ;  /* 0x00000004ff007c0c */ /* 0x000fc8000bf05070 */
[----:B------:R-:W-:-:S13]  /*0850*/  ISETP.NE.AND.EX P0, PT, RZ, UR5, PT, P0 ;  /* 0x00000005ff007c0c */ /* 0x000fda000bf05300 */
[----:B------:R-:W-:Y:S05]  /*0860*/  @!P0 BRA `(.L_x_6) ;  /* 0x00000000000c8947 */ /* 0x000fea0003800000 */
[----:B------:R-:W0:Y:S02]  /*0870*/  LDC.64 R6, c[0x0][0x588] ;  /* 0x00016200ff067b82 */ /* 0x000e240000000a00 */
[----:B0-----:R0:W5:Y:S01]  /*0880*/  LDG.E R153, desc[UR36][R6.64] ;  /* 0x0000002406997981 */ /* 0x001162000c1e1900 */
[----:B------:R-:W-:Y:S05]  /*0890*/  BRA `(.L_x_5) ;  /* 0x0000000000087947 */ /* 0x000fea0003800000 */
.L_x_6:
[----:B------:R-:W-:Y:S02]  /*08a0*/  ULDC UR4, c[0x0][0x580] ;  /* 0x0001600000047ab9 */ /* 0x000fe40000000800 */
[----:B------:R-:W-:-:S07]  /*08b0*/  IMAD.U32 R153, RZ, RZ, UR4 ;  /* 0x00000004ff997e24 */ /* 0x000fce000f8e00ff */
.L_x_5:
[----:B------:R-:W-:Y:S02]  /*08c0*/  ULDC.64 UR4, c[0x0][0x5a0] ;  /* 0x0001680000047ab9 */ /* 0x000fe40000000a00 */
[----:B------:R-:W-:-:S04]  /*08d0*/  ISETP.NE.U32.AND P0, PT, RZ, UR4, PT ;  /* 0x00000004ff007c0c */ /* 0x000fc8000bf05070 */
[----:B------:R-:W-:-:S13]  /*08e0*/  ISETP.NE.AND.EX P0, PT, RZ, UR5, PT, P0 ;  /* 0x00000005ff007c0c */ /* 0x000fda000bf05300 */
[----:B------:R-:W-:Y:S05]  /*08f0*/  @!P0 BRA `(.L_x_7) ;  /* 0x00000000001c8947 */ /* 0x000fea0003800000 */
[----:B01----:R-:W0:Y:S02]  /*0900*/  LDC.64 R6, c[0x0][0x5a0] ;  /* 0x00016800ff067b82 */ /* 0x003e240000000a00 */
[----:B0-----:R-:W2:Y:S02]  /*0910*/  LDG.E.64 R6, desc[UR36][R6.64] ;  /* 0x0000002406067981 */ /* 0x001ea4000c1e1b00 */
[----:B--2---:R-:W-:-:S04]  /*0920*/  ISETP.NE.U32.AND P0, PT, R6, RZ, PT ;  /* 0x000000ff0600720c */ /* 0x004fc80003f05070 */
[----:B------:R-:W-:-:S13]  /*0930*/  ISETP.NE.AND.EX P0, PT, R7, RZ, PT, P0 ;  /* 0x000000ff0700720c */ /* 0x000fda0003f05300 */
[----:B------:R-:W-:Y:S05]  /*0940*/  @!P0 BRA `(.L_x_7) ;  /* 0x0000000000088947 */ /* 0x000fea0003800000 */
[----:B------:R3:W5:Y:S01]  /*0950*/  LD.E R152, desc[UR36][R6.64] ;  /* 0x0000002406987980 */ /* 0x000762000c101900 */
[----:B------:R-:W-:Y:S05]  /*0960*/  BRA `(.L_x_8) ;  /* 0x0000000000247947 */ /* 0x000fea0003800000 */
.L_x_7:
[----:B------:R-:W-:Y:S02]  /*0970*/  ULDC.64 UR4, c[0x0][0x590] ;  /* 0x0001640000047ab9 */ /* 0x000fe40000000a00 */
[----:B------:R-:W-:-:S04]  /*0980*/  ISETP.NE.U32.AND P0, PT, RZ, UR4, PT ;  /* 0x00000004ff007c0c */ /* 0x000fc8000bf05070 */
[----:B------:R-:W-:-:S13]  /*0990*/  ISETP.NE.AND.EX P0, PT, RZ, UR5, PT, P0 ;  /* 0x00000005ff007c0c */ /* 0x000fda000bf05300 */
[----:B------:R-:W-:Y:S05]  /*09a0*/  @!P0 BRA `(.L_x_9) ;  /* 0x00000000000c8947 */ /* 0x000fea0003800000 */
[----:B01----:R-:W0:Y:S02]  /*09b0*/  LDC.64 R6, c[0x0][0x590] ;  /* 0x00016400ff067b82 */ /* 0x003e240000000a00 */
[----:B0-----:R2:W5:Y:S01]  /*09c0*/  LDG.E R152, desc[UR36][R6.64] ;  /* 0x0000002406987981 */ /* 0x001562000c1e1900 */
[----:B------:R-:W-:Y:S05]  /*09d0*/  BRA `(.L_x_8) ;  /* 0x0000000000087947 */ /* 0x000fea0003800000 */
.L_x_9:
[----:B------:R-:W-:Y:S02]  /*09e0*/  ULDC UR4, c[0x0][0x584] ;  /* 0x0001610000047ab9 */ /* 0x000fe40000000800 */
[----:B------:R-:W-:-:S07]  /*09f0*/  IMAD.U32 R152, RZ, RZ, UR4 ;  /* 0x00000004ff987e24 */ /* 0x000fce000f8e00ff */
.L_x_8:
[----:B------:R-:W4:Y:S01]  /*0a00*/  LDC R2, c[0x0][0x65c] ;  /* 0x00019700ff027b82 */ /* 0x000f220000000800 */
[----:B------:R-:W4:Y:S01]  /*0a10*/  S2R R14, SR_CTAID.Y ;  /* 0x00000000000e7919 */ /* 0x000f220000002600 */
[----:B------:R-:W-:Y:S01]  /*0a20*/  ULDC UR6, c[0x0][0x28c] ;  /* 0x0000a30000067ab9 */ /* 0x000fe20000000800 */
[----:B------:R-:W-:Y:S01]  /*0a30*/  ISETP.NE.AND P0, PT, R8, 0x2, PT ;  /* 0x000000020800780c */ /* 0x000fe20003f05270 */
[----:B------:R-:W-:Y:S01]  /*0a40*/  UIADD3 UR6, UR6, 0x1f, URZ ;  /* 0x0000001f06067890 */ /* 0x000fe2000fffe03f */
[----:B0123--:R-:W0:Y:S01]  /*0a50*/  S2R R6, SR_CTAID.X ;  /* 0x0000000000067919 */ /* 0x00fe220000002500 */
[----:B------:R-:W-:Y:S01]  /*0a60*/  IMAD.MOV.U32 R7, RZ, RZ, RZ ;  /* 0x000000ffff077224 */ /* 0x000fe200078e00ff */
[----:B------:R-:W-:Y:S01]  /*0a70*/  UMOV UR39, URZ ;  /* 0x0000003f00277c82 */ /* 0x000fe20008000000 */
[----:B------:R-:W-:Y:S01]  /*0a80*/  USHF.R.S32.HI UR7, URZ, 0x1f, UR6 ;  /* 0x0000001f3f077899 */ /* 0x000fe20008011406 */
[----:B------:R-:W-:Y:S01]  /*0a90*/  UMOV UR38, URZ ;  /* 0x0000003f00267c82 */ /* 0x000fe20008000000 */
[----:B------:R-:W-:-:S02]  /*0aa0*/  ULDC.64 UR8, c[0x0][0x650] ;  /* 0x0001940000087ab9 */ /* 0x000fc40000000a00 */
[----:B------:R-:W-:-:S04]  /*0ab0*/  ULEA.HI UR7, UR7, UR6, URZ, 0x5 ;  /* 0x0000000607077291 */ /* 0x000fc8000f8f283f */
[----:B------:R-:W-:Y:S01]  /*0ac0*/  USHF.R.S32.HI UR40, URZ, 0x5, UR7 ;  /* 0x000000053f287899 */ /* 0x000fe20008011407 */
[----:B----4-:R-:W-:-:S13]  /*0ad0*/  ISETP.NE.AND P1, PT, R2, 0x1, PT ;  /* 0x000000010200780c */ /* 0x010fda0003f25270 */
[----:B------:R-:W0:Y:S01]  /*0ae0*/  @P1 LDC R19, c[0x0][0x10] ;  /* 0x00000400ff131b82 */ /* 0x000e220000000800 */
[----:B------:R-:W-:Y:S02]  /*0af0*/  @P1 IMAD.MOV.U32 R8, RZ, RZ, R14 ;  /* 0x000000ffff081224 */ /* 0x000fe400078e000e */
[----:B------:R-:W-:Y:S02]  /*0b00*/  @P1 IMAD.MOV.U32 R9, RZ, RZ, RZ ;  /* 0x000000ffff091224 */ /* 0x000fe400078e00ff */
[----:B------:R-:W-:-:S03]  /*0b10*/  @P1 IMAD.MOV.U32 R17, RZ, RZ, RZ ;  /* 0x000000ffff111224 */ /* 0x000fc600078e00ff */
[----:B------:R-:W1:Y:S01]  /*0b20*/  @!P1 LDC R11, c[0x0][0xc] ;  /* 0x00000300ff0b9b82 */ /* 0x000e620000000800 */
[----:B------:R-:W-:Y:S01]  /*0b30*/  ULDC UR4, c[0x0][0xc] ;  /* 0x0000030000047ab9 */ /* 0x000fe20000000800 */
[----:B------:R-:W-:Y:S02]  /*0b40*/  ULDC UR5, c[0x0][0x10] ;  /* 0x0000040000057ab9 */ /* 0x000fe40000000800 */
[----:B------:R-:W-:-:S04]  /*0b50*/  UIMAD.WIDE.U32 UR4, UR4, UR5, URZ ;  /* 0x00000005040472a5 */ /* 0x000fc8000f8e003f */
[----:B------:R-:W2:Y:S01]  /*0b60*/  LDC R2, c[0x0][0x14] ;  /* 0x00000500ff027b82 */ /* 0x000ea20000000800 */
[----:B0-----:R-:W-:-:S04]  /*0b70*/  @P1 IMAD.WIDE.U32 R18, R6, R19, R8 ;  /* 0x0000001306121225 */ /* 0x001fc800078e0008 */
[----:B------:R-:W-:Y:S02]  /*0b80*/  @P1 IMAD.IADD R17, R19, 0x1, R17 ;  /* 0x0000000113111824 */ /* 0x000fe400078e0211 */
[----:B-1----:R-:W-:-:S04]  /*0b90*/  @!P1 IMAD.WIDE.U32 R8, R11, R14, R6 ;  /* 0x0000000e0b089225 */ /* 0x002fc800078e0006 */
[----:B------:R-:W-:Y:S02]  /*0ba0*/  @!P1 IMAD.MOV.U32 R18, RZ, RZ, R8 ;  /* 0x000000ffff129224 */ /* 0x000fe400078e0008 */
[----:B------:R-:W-:Y:S02]  /*0bb0*/  @!P1 IMAD.MOV.U32 R17, RZ, RZ, R9 ;  /* 0x000000ffff119224 */ /* 0x000fe400078e0009 */
[----:B--2---:R-:W-:-:S04]  /*0bc0*/  IMAD.WIDE.U32 R12, R2, UR4, RZ ;  /* 0x00000004020c7c25 */ /* 0x004fc8000f8e00ff */
[----:B------:R-:W-:Y:S01]  /*0bd0*/  IMAD R23, R2, UR5, RZ ;  /* 0x0000000502177c24 */ /* 0x000fe2000f8e02ff */
[----:B------:R0:W-:Y:S03]  /*0be0*/  STL.64 [R1], R12 ;  /* 0x0000000c01007387 */ /* 0x0001e60000100a00 */
[----:B------:R-:W-:Y:S01]  /*0bf0*/  IMAD.IADD R23, R13, 0x1, R23 ;  /* 0x000000010d177824 */ /* 0x000fe200078e0217 */
[----:B------:R-:W-:Y:S06]  /*0c00*/  @P0 BRA `(.L_x_10) ;  /* 0x0000000000200947 */ /* 0x000fec0003800000 */
[----:B------:R-:W-:Y:S01]  /*0c10*/  UISETP.GE.U32.AND UP0, UPT, UR40, 0xb, UPT ;  /* 0x0000000b2800788c */ /* 0x000fe2000bf06070 */
[----:B------:R-:W-:Y:S01]  /*0c20*/  IADD3 R18, P0, R18, R12, RZ ;  /* 0x0000000c12127210 */ /* 0x000fe20007f1e0ff */
[----:B------:R-:W-:Y:S01]  /*0c30*/  UIMAD.WIDE.U32 UR4, UR40, -0x45d1745d, URZ ;  /* 0xba2e8ba3280478a5 */ /* 0x000fe2000f8e003f */
[----:B------:R-:W-:-:S03]  /*0c40*/  UMOV UR38, URZ ;  /* 0x0000003f00267c82 */ /* 0x000fc60008000000 */
[----:B------:R-:W-:Y:S01]  /*0c50*/  USHF.R.U32.HI UR4, URZ, 0x3, UR5 ;  /* 0x000000033f047899 */ /* 0x000fe20008011605 */
[----:B------:R-:W-:-:S03]  /*0c60*/  IMAD.X R17, R23, 0x1, R17, P0 ;  /* 0x0000000117117824 */ /* 0x000fc600000e0611 */
[----:B------:R-:W-:Y:S02]  /*0c70*/  UIMAD UR39, UR4, -0xb, UR40 ;  /* 0xfffffff5042778a4 */ /* 0x000fe4000f8e0228 */
[----:B------:R-:W-:-:S12]  /*0c80*/  @UP0 ULOP3.LUT UR38, UR4, 0x1, URZ, 0xc0, !UPT ;  /* 0x0000000104260892 */ /* 0x000fd8000f8ec03f */
.L_x_10:
[----:B------:R-:W-:Y:S01]  /*0c90*/  ISETP.GE.U32.AND P0, PT, R18, UR8, PT ;  /* 0x0000000812007c0c */ /* 0x000fe2000bf06070 */
[----:B------:R-:W-:Y:S01]  /*0ca0*/  IMAD.MOV.U32 R19, RZ, RZ, -0x1 ;  /* 0xffffffffff137424 */ /* 0x000fe200078e00ff */
[----:B------:R-:W-:Y:S01]  /*0cb0*/  PRMT R8, RZ, 0x7610, R8 ;  /* 0x00007610ff087816 */ /* 0x000fe20000000008 */
[----:B------:R-:W-:Y:S01]  /*0cc0*/  IMAD.MOV.U32 R22, RZ, RZ, -0x1 ;  /* 0xffffffffff167424 */ /* 0x000fe200078e00ff */
[----:B------:R-:W-:Y:S01]  /*0cd0*/  ISETP.GE.U32.AND.EX P0, PT, R17, UR9, PT, P0 ;  /* 0x0000000911007c0c */ /* 0x000fe2000bf06100 */
[----:B------:R-:W-:-:S12]  /*0ce0*/  IMAD.MOV.U32 R2, RZ, RZ, -0x1 ;  /* 0xffffffffff027424 */ /* 0x000fd800078e00ff */
[----:B------:R-:W-:Y:S05]  /*0cf0*/  @P0 BRA `(.L_x_11) ;  /* 0x00000004005c0947 */ /* 0x000fea0003800000 */
[----:B------:R-:W1:Y:S01]  /*0d00*/  LDC.64 R20, c[0x0][0x628] ;  /* 0x00018a00ff147b82 */ /* 0x000e620000000a00 */
[----:B------:R-:W-:Y:S02]  /*0d10*/  IMAD.MOV.U32 R8, RZ, RZ, R18 ;  /* 0x000000ffff087224 */ /* 0x000fe400078e0012 */
[----:B------:R-:W-:-:S05]  /*0d20*/  IMAD.MOV.U32 R9, RZ, RZ, R17 ;  /* 0x000000ffff097224 */ /* 0x000fca00078e0011 */
[----:B------:R-:W2:Y:S08]  /*0d30*/  LDC R2, c[0x0][0x630] ;  /* 0x00018c00ff027b82 */ /* 0x000eb00000000800 */
[----:B------:R-:W3:Y:S01]  /*0d40*/  LDC.64 R24, c[0x0][0x620] ;  /* 0x00018800ff187b82 */ /* 0x000ee20000000a00 */
[----:B-1----:R-:W-:-:S04]  /*0d50*/  ISETP.NE.U32.AND P0, PT, R20, RZ, PT ;  /* 0x000000ff1400720c */ /* 0x002fc80003f05070 */
[----:B------:R-:W-:-:S13]  /*0d60*/  ISETP.NE.AND.EX P0, PT, R21, RZ, PT, P0 ;  /* 0x000000ff1500720c */ /* 0x000fda0003f05300 */
[----:B--23--:R-:W-:Y:S05]  /*0d70*/  @!P0 BRA `(.L_x_12) ;  /* 0x0000000000288947 */ /* 0x00cfea0003800000 */
[----:B0-----:R-:W0:Y:S02]  /*0d80*/  LDC R13, c[0x0][0x634] ;  /* 0x00018d00ff0d7b82 */ /* 0x001e240000000800 */
[----:B0-----:R-:W-:-:S05]  /*0d90*/  IADD3 R13, P0, R18, R13, RZ ;  /* 0x0000000d120d7210 */ /* 0x001fca0007f1e0ff */
[----:B------:R-:W-:-:S04]  /*0da0*/  IMAD.X R15, RZ, RZ, R17, P0 ;  /* 0x000000ffff0f7224 */ /* 0x000fc800000e0611 */
[----:B------:R-:W-:-:S04]  /*0db0*/  IMAD.WIDE.U32 R8, R15, R20, RZ ;  /* 0x000000140f087225 */ /* 0x000fc800078e00ff */
[----:B------:R-:W-:-:S04]  /*0dc0*/  IMAD.WIDE.U32 R10, P0, R13, R21, R8 ;  /* 0x000000150d0a7225 */ /* 0x000fc80007800008 */
[----:B------:R-:W-:-:S04]  /*0dd0*/  IMAD.WIDE.U32 R8, R13, R20, RZ ;  /* 0x000000140d087225 */ /* 0x000fc800078e00ff */
[----:B------:R-:W-:Y:S01]  /*0de0*/  IMAD.X R13, RZ, RZ, RZ, P0 ;  /* 0x000000ffff0d7224 */ /* 0x000fe200000e06ff */
[----:B------:R-:W-:Y:S01]  /*0df0*/  IADD3 RZ, P0, R9, R10, RZ ;  /* 0x0000000a09ff7210 */ /* 0x000fe20007f1e0ff */
[----:B------:R-:W-:-:S04]  /*0e00*/  IMAD.MOV.U32 R12, RZ, RZ, R11 ;  /* 0x000000ffff0c7224 */ /* 0x000fc800078e000b */
[----:B------:R-:W-:-:S08]  /*0e10*/  IMAD.WIDE.U32.X R8, R15, R21, R12, P0 ;  /* 0x000000150f087225 */ /* 0x000fd000000e040c */
.L_x_12:
[-CC-:B------:R-:W-:Y:S01]  /*0e20*/  SHF.R.U64 R31, R8, R2.reuse, R9.reuse ;  /* 0x00000002081f7219 */ /* 0x180fe20000001209 */
[----:B0-----:R-:W0:Y:S01]  /*0e30*/  LDC R12, c[0x0][0x618] ;  /* 0x00018600ff0c7b82 */ /* 0x001e220000000800 */
[----:B------:R-:W-:Y:S01]  /*0e40*/  SHF.R.U32.HI R7, RZ, R2, R9 ;  /* 0x00000002ff077219 */ /* 0x000fe20000011609 */
[----:B------:R-:W-:Y:S01]  /*0e50*/  ULDC UR4, c[0x0][0x150] ;  /* 0x0000540000047ab9 */ /* 0x000fe20000000800 */
[----:B------:R-:W-:Y:S01]  /*0e60*/  IADD3 R11, P0, RZ, -R31, RZ ;  /* 0x8000001fff0b7210 */ /* 0x000fe20007f1e0ff */
[----:B------:R-:W-:Y:S01]  /*0e70*/  IMAD.MOV.U32 R19, RZ, RZ, R17 ;  /* 0x000000ffff137224 */ /* 0x000fe200078e0011 */
[----:B------:R-:W-:-:S03]  /*0e80*/  I2FP.F32.U32 R2, R6 ;  /* 0x0000000600027245 */ /* 0x000fc60000201000 */
[----:B------:R-:W1:Y:S01]  /*0e90*/  LDC.64 R26, c[0x0][0x640] ;  /* 0x00019000ff1a7b82 */ /* 0x000e620000000a00 */
[----:B------:R-:W-:Y:S02]  /*0ea0*/  IMAD.X R13, RZ, RZ, ~R7, P0 ;  /* 0x000000ffff0d7224 */ /* 0x000fe400000e0e07 */
[----:B------:R-:W-:Y:S01]  /*0eb0*/  FMUL R2, R2, UR4 ;  /* 0x0000000402027c20 */ /* 0x000fe20008400000 */
[----:B------:R-:W-:Y:S01]  /*0ec0*/  IMAD.WIDE.U32 R8, R11, R24, R18 ;  /* 0x000000180b087225 */ /* 0x000fe200078e0012 */
[----:B------:R-:W-:-:S03]  /*0ed0*/  ULDC UR4, c[0x0][0x154] ;  /* 0x0000550000047ab9 */ /* 0x000fc60000000800 */
[----:B------:R-:W-:Y:S01]  /*0ee0*/  IMAD R10, R13, R24, RZ ;  /* 0x000000180d0a7224 */ /* 0x000fe200078e02ff */
[----:B------:R-:W2:Y:S01]  /*0ef0*/  LDC R7, c[0x0][0x144] ;  /* 0x00005100ff077b82 */ /* 0x000ea20000000800 */
[----:B------:R-:W3:Y:S02]  /*0f00*/  F2I.U32.TRUNC.NTZ R2, R2 ;  /* 0x0000000200027305 */ /* 0x000ee4000020f000 */
[----:B------:R-:W-:-:S04]  /*0f10*/  IMAD R11, R11, R25, R10 ;  /* 0x000000190b0b7224 */ /* 0x000fc800078e020a */
[----:B------:R-:W-:Y:S01]  /*0f20*/  IMAD.IADD R9, R9, 0x1, R11 ;  /* 0x0000000109097824 */ /* 0x000fe200078e020b */
[----:B------:R-:W4:Y:S01]  /*0f30*/  LDC R22, c[0x0][0x608] ;  /* 0x00018200ff167b82 */ /* 0x000f220000000800 */
[----:B------:R-:W-:-:S03]  /*0f40*/  IMAD.MOV.U32 R11, RZ, RZ, -0x1 ;  /* 0xffffffffff0b7424 */ /* 0x000fc600078e00ff */
[--C-:B0-----:R-:W-:Y:S02]  /*0f50*/  SHF.R.U64 R20, R8, R12, R9.reuse ;  /* 0x0000000c08147219 */ /* 0x101fe40000001209 */
[----:B------:R-:W-:Y:S02]  /*0f60*/  I2FP.F32.U32 R8, R14 ;  /* 0x0000000e00087245 */ /* 0x000fe40000201000 */
[----:B------:R-:W0:Y:S01]  /*0f70*/  LDC R24, c[0x0][0x658] ;  /* 0x00019600ff187b82 */ /* 0x000e220000000800 */
[----:B-1----:R-:W-:Y:S01]  /*0f80*/  ISETP.NE.U32.AND P0, PT, R26, RZ, PT ;  /* 0x000000ff1a00720c */ /* 0x002fe20003f05070 */
[----:B---3--:R-:W-:Y:S02]  /*0f90*/  IMAD.MOV R10, RZ, RZ, -R2 ;  /* 0x000000ffff0a7224 */ /* 0x008fe400078e0a02 */
[----:B------:R-:W-:Y:S01]  /*0fa0*/  FMUL R8, R8, UR4 ;  /* 0x0000000408087c20 */ /* 0x000fe20008400000 */
[----:B------:R-:W-:Y:S02]  /*0fb0*/  SHF.R.U32.HI R9, RZ, R12, R9 ;  /* 0x0000000cff097219 */ /* 0x000fe40000011609 */
[----:B------:R-:W-:Y:S01]  /*0fc0*/  ISETP.NE.AND.EX P0, PT, R27, RZ, PT, P0 ;  /* 0x000000ff1b00720c */ /* 0x000fe20003f05300 */
[----:B------:R1:W3:Y:S01]  /*0fd0*/  F2I.U32.TRUNC.NTZ R15, R8 ;  /* 0x00000008000f7305 */ /* 0x0002e2000020f000 */
[----:B------:R-:W1:Y:S01]  /*0fe0*/  LDC R19, c[0x0][0x148] ;  /* 0x00005200ff137b82 */ /* 0x000e620000000800 */
[----:B--2---:R-:W-:-:S07]  /*0ff0*/  IMAD R2, R7, R10, R6 ;  /* 0x0000000a07027224 */ /* 0x004fce00078e0206 */
[----:B------:R-:W2:Y:S01]  /*1000*/  LDC R25, c[0x0][0x600] ;  /* 0x00018000ff197b82 */ /* 0x000ea20000000800 */
[-CC-:B----4-:R-:W-:Y:S02]  /*1010*/  SHF.R.U64 R32, R20, R22.reuse, R9.reuse ;  /* 0x0000001614207219 */ /* 0x190fe40000001209 */
[----:B------:R-:W-:Y:S01]  /*1020*/  SHF.R.U32.HI R7, RZ, R22, R9 ;  /* 0x00000016ff077219 */ /* 0x000fe20000011609 */
[----:B------:R-:W-:-:S04]  /*1030*/  IMAD.MOV.U32 R9, RZ, RZ, 0x1 ;  /* 0x00000001ff097424 */ /* 0x000fc800078e00ff */
[----:B------:R-:W4:Y:S01]  /*1040*/  LDC R28, c[0x0][0x648] ;  /* 0x00019200ff1c7b82 */ /* 0x000f220000000800 */
[-C--:B0-----:R-:W-:Y:S02]  /*1050*/  SHF.L.U32 R6, R11, R24.reuse, RZ ;  /* 0x000000180b067219 */ /* 0x081fe400000006ff */
[--C-:B------:R-:W-:Y:S02]  /*1060*/  SHF.R.U64 R22, R32, R24, R7.reuse ;  /* 0x0000001820167219 */ /* 0x100fe40000001207 */
[----:B------:R-:W-:Y:S02]  /*1070*/  LOP3.LUT R13, RZ, R6, RZ, 0x33, !PT ;  /* 0x00000006ff0d7212 */ /* 0x000fe400078e33ff */
[-C--:B------:R-:W-:Y:S01]  /*1080*/  SHF.R.U32.HI R7, RZ, R24.reuse, R7 ;  /* 0x00000018ff077219 */ /* 0x080fe20000011607 */
[----:B------:R-:W0:Y:S01]  /*1090*/  LDC R29, c[0x0][0x638] ;  /* 0x00018e00ff1d7b82 */ /* 0x000e220000000800 */
[----:B------:R-:W-:Y:S01]  /*10a0*/  SHF.L.U32 R12, R9, R24, RZ ;  /* 0x00000018090c7219 */ /* 0x000fe200000006ff */
[----:B------:R-:W-:-:S06]  /*10b0*/  IMAD.MOV.U32 R6, RZ, RZ, R22 ;  /* 0x000000ffff067224 */ /* 0x000fcc00078e0016 */
[----:B------:R-:W0:Y:S01]  /*10c0*/  LDC R30, c[0x0][0x610] ;  /* 0x00018400ff1e7b82 */ /* 0x000e220000000800 */
[----:B-1-3--:R-:W-:Y:S05]  /*10d0*/  @!P0 BRA `(.L_x_13) ;  /* 0x0000000000288947 */ /* 0x00afea0003800000 */
[----:B------:R-:W1:Y:S02]  /*10e0*/  LDC R11, c[0x0][0x64c] ;  /* 0x00019300ff0b7b82 */ /* 0x000e640000000800 */
[----:B-1----:R-:W-:-:S05]  /*10f0*/  IADD3 R11, P0, R22, R11, RZ ;  /* 0x0000000b160b7210 */ /* 0x002fca0007f1e0ff */
        /* <DEDUP_REMOVED lines=8> */
.L_x_13:
[----:B----4-:R-:W-:Y:S01]  /*1180*/  SHF.R.U64 R6, R6, R28, R7 ;  /* 0x0000001c06067219 */ /* 0x010fe20000001207 */
[----:B--2---:R-:W-:Y:S01]  /*1190*/  VIADD R7, R25, 0xffffffff ;  /* 0xffffffff19077836 */ /* 0x004fe20000000000 */
[----:B------:R-:W-:Y:S01]  /*11a0*/  LOP3.LUT R13, R32, R13, RZ, 0xc0, !PT ;  /* 0x0000000d200d7212 */ /* 0x000fe200078ec0ff */
[----:B------:R-:W-:Y:S02]  /*11b0*/  IMAD.MOV R15, RZ, RZ, -R15 ;  /* 0x000000ffff0f7224 */ /* 0x000fe400078e0a0f */
[----:B------:R-:W-:Y:S01]  /*11c0*/  IMAD.MOV R8, RZ, RZ, -R6 ;  /* 0x000000ffff087224 */ /* 0x000fe200078e0a06 */
[----:B------:R-:W-:Y:S01]  /*11d0*/  LOP3.LUT R7, R20, R7, RZ, 0xc0, !PT ;  /* 0x0000000714077212 */ /* 0x000fe200078ec0ff */
[----:B------:R-:W-:Y:S02]  /*11e0*/  IMAD R13, R12, R6, R13 ;  /* 0x000000060c0d7224 */ /* 0x000fe400078e020d */
[----:B------:R-:W-:Y:S02]  /*11f0*/  @P1 IMAD R2, R19, R15, R14 ;  /* 0x0000000f13021224 */ /* 0x000fe400078e020e */
[----:B0-----:R-:W-:-:S02]  /*1200*/  IMAD R6, R8, R29, R22 ;  /* 0x0000001d08067224 */ /* 0x001fc400078e0216 */
[----:B------:R-:W-:Y:S02]  /*1210*/  IMAD R2, R13, R30, R2 ;  /* 0x0000001e0d027224 */ /* 0x000fe400078e0202 */
[----:B------:R-:W-:Y:S02]  /*1220*/  IMAD R19, R6, R25, R7 ;  /* 0x0000001906137224 */ /* 0x000fe400078e0207 */
[----:B------:R-:W-:-:S03]  /*1230*/  IMAD.MOV.U32 R8, RZ, RZ, 0x1 ;  /* 0x00000001ff087424 */ /* 0x000fc600078e00ff */
[----:B------:R-:W-:Y:S02]  /*1240*/  SEL R22, R19, R2, !P1 ;  /* 0x0000000213167207 */ /* 0x000fe40004800000 */
[----:B------:R-:W-:Y:S01]  /*1250*/  SEL R19, R2, R19, !P1 ;  /* 0x0000001302137207 */ /* 0x000fe20004800000 */
[----:B------:R-:W-:-:S07]  /*1260*/  IMAD.MOV.U32 R2, RZ, RZ, R31 ;  /* 0x000000ffff027224 */ /* 0x000fce00078e001f */
.L_x_11:
[----:B------:R-:W-:Y:S05]  /*1270*/  @!P2 BRA `(.L_x_14) ;  /* 0x0000008c00f4a947 */ /* 0x000fea0003800000 */
[----:B------:R-:W-:-:S13]  /*1280*/  ISETP.GT.U32.AND P0, PT, R33, 0x1, PT ;  /* 0x000000012100780c */ /* 0x000fda0003f04070 */
[----:B------:R-:W-:Y:S05]  /*1290*/  @P0 EXIT ;  /* 0x000000000000094d */ /* 0x000fea0003800000 */
.L_x_15:
[----:B------:R-:W-:-:S08]  /*12a0*/  NOP ;  /* 0x0000000000007918 */ /* 0x000fd00000000000 */
[----:B------:R-:W1:Y:S02]  /*12b0*/  USETMAXREG.TRY_ALLOC.CTAPOOL UP0, 0xe8 ;  /* 0x000000e8000079c8 */ /* 0x000e640008000600 */
[----:B-1----:R-:W-:-:S13]  /*12c0*/  PLOP3.LUT P0, PT, PT, PT, UP0, 0x80, 0x0 ;  /* 0x000000000000781c */ /* 0x002fda0003f0f008 */
[----:B------:R-:W-:Y:S05]  /*12d0*/  @!P0 BRA `(.L_x_15) ;  /* 0xfffffffc00f08947 */ /* 0x000fea000383ffff */
[----:B------:R-:W-:-:S13]  /*12e0*/  LOP3.LUT P0, RZ, R8, 0xff, RZ, 0xc0, !PT ;  /* 0x000000ff08ff7812 */ /* 0x000fda000780c0ff */
[----:B------:R-:W-:Y:S05]  /*12f0*/  @!P0 EXIT ;  /* 0x000000000000894d */ /* 0x000fea0003800000 */
[----:B------:R-:W1:Y:S01]  /*1300*/  S2UR UR4, SR_CgaCtaId ;  /* 0x00000000000479c3 */ /* 0x000e620000008800 */
[----:B------:R-:W-:Y:S01]  /*1310*/  VIADD R6, R5, 0xffffffff ;  /* 0xffffffff05067836 */ /* 0x000fe20000000000 */
[----:B------:R-:W-:Y:S01]  /*1320*/  SHF.R.S32.HI R0, RZ, 0x1f, R3 ;  /* 0x0000001fff007819 */ /* 0x000fe20000011403 */
[----:B------:R-:W-:Y:S01]  /*1330*/  UMOV UR41, 0x400 ;  /* 0x0000040000297882 */ /* 0x000fe20000000000 */
[----:B------:R-:W-:Y:S01]  /*1340*/  UISETP.LT.AND UP0, UPT, UR40, 0x1, UPT ;  /* 0x000000012800788c */ /* 0x000fe2000bf01270 */
[----:B------:R-:W-:Y:S01]  /*1350*/  LOP3.LUT R172, R16, 0x1, RZ, 0xfc, !PT ;  /* 0x0000000110ac7812 */ /* 0x000fe200078efcff */
[----:B------:R-:W-:Y:S01]  /*1360*/  USHF.L.U32 UR44, UR40, 0x1, URZ ;  /* 0x00000001282c7899 */ /* 0x000fe2000800063f */
[----:B------:R-:W-:Y:S01]  /*1370*/  R2UR UR42, R6 ;  /* 0x00000000062a72ca */ /* 0x000fe200000e0000 */
[----:B------:R-:W-:Y:S01]  /*1380*/  USEL UR43, UR40, 0x1, UP0 ;  /* 0x00000001282b7887 */ /* 0x000fe20008000000 */
[CC--:B------:R-:W-:Y:S02]  /*1390*/  LEA.HI R4, R0.reuse, R3.reuse, RZ, 0x2 ;  /* 0x0000000300047211 */ /* 0x0c0fe400078f10ff */
[----:B------:R-:W-:Y:S01]  /*13a0*/  LEA.HI R0, R0, R3, RZ, 0x5 ;  /* 0x0000000300007211 */ /* 0x000fe200078f28ff */
[----:B------:R-:W-:Y:S01]  /*13b0*/  UIADD3 UR43, -UR43, UR40, URZ ;  /* 0x000000282b2b7290 */ /* 0x000fe2000fffe13f */
[----:B------:R-:W-:-:S02]  /*13c0*/  SHF.R.S32.HI R154, RZ, 0x2, R4 ;  /* 0x00000002ff9a7819 */ /* 0x000fc40000011404 */
[----:B------:R-:W-:Y:S02]  /*13d0*/  SHF.R.S32.HI R5, RZ, 0x1f, R4 ;  /* 0x0000001fff057819 */ /* 0x000fe40000011404 */
[----:B------:R-:W-:Y:S02]  /*13e0*/  LOP3.LUT R156, R4, 0xfffffffc, RZ, 0xc0, !PT ;  /* 0xfffffffc049c7812 */ /* 0x000fe400078ec0ff */
[----:B------:R-:W-:Y:S01]  /*13f0*/  LEA.HI R5, R5, R154, RZ, 0x3 ;  /* 0x0000009a05057211 */ /* 0x000fe200078f18ff */
[----:B------:R-:W-:Y:S01]  /*1400*/  USHF.L.U32 UR42, UR42, 0x3, URZ ;  /* 0x000000032a2a7899 */ /* 0x000fe2000800063f */
[----:B------:R-:W-:Y:S01]  /*1410*/  ISETP.NE.AND P0, PT, R6, RZ, PT ;  /* 0x000000ff0600720c */ /* 0x000fe20003f05270 */
[----:B------:R-:W-:Y:S01]  /*1420*/  IMAD.IADD R156, R3, 0x1, -R156 ;  /* 0x00000001039c7824 */ /* 0x000fe200078e0a9c */
[----:B------:R-:W-:Y:S01]  /*1430*/  LOP3.LUT R5, R5, 0xfffffff8, RZ, 0xc0, !PT ;  /* 0xfffffff805057812 */ /* 0x000fe200078ec0ff */
[----:B-1----:R-:W-:Y:S01]  /*1440*/  ULEA UR41, UR4, UR41, 0x18 ;  /* 0x0000002904297291 */ /* 0x002fe2000f8ec03f */
[----:B------:R-:W-:Y:S01]  /*1450*/  SEL R173, RZ, 0x1, P0 ;  /* 0x00000001ffad7807 */ /* 0x000fe20000000000 */
[----:B------:R-:W-:Y:S01]  /*1460*/  IMAD.U32 R158, RZ, RZ, UR42 ;  /* 0x0000002aff9e7e24 */ /* 0x000fe2000f8e00ff */
[----:B------:R-:W-:Y:S01]  /*1470*/  ULDC UR4, c[0x0][0x284] ;  /* 0x0000a10000047ab9 */ /* 0x000fe20000000800 */
[----:B------:R-:W-:Y:S01]  /*1480*/  IMAD.IADD R154, R154, 0x1, -R5 ;  /* 0x000000019a9a7824 */ /* 0x000fe200078e0a05 */
[----:B------:R-:W-:Y:S01]  /*1490*/  UIADD3 UR45, UR41, 0xc0, URZ ;  /* 0x000000c0292d7890 */ /* 0x000fe2000fffe03f */
[----:B------:R-:W-:-:S02]  /*14a0*/  SHF.R.S32.HI R5, RZ, 0x5, R0 ;  /* 0x00000005ff057819 */ /* 0x000fc40000011400 */
[C---:B------:R-:W-:Y:S02]  /*14b0*/  LOP3.LUT R160, R158.reuse, 0x8, RZ, 0xc0, !PT ;  /* 0x000000089ea07812 */ /* 0x040fe400078ec0ff */
[--C-:B------:R-:W-:Y:S01]  /*14c0*/  SHF.R.S32.HI R155, RZ, 0x1f, R154.reuse ;  /* 0x0000001fff9b7819 */ /* 0x100fe2000001149a */
[C-C-:B------:R-:W-:Y:S01]  /*14d0*/  IMAD R161, R5.reuse, -0x10, -R154.reuse ;  /* 0xfffffff005a17824 */ /* 0x140fe200078e0a9a */
[----:B------:R-:W-:Y:S01]  /*14e0*/  LOP3.LUT R158, R158, 0x8, RZ, 0xc, !PT ;  /* 0x000000089e9e7812 */ /* 0x000fe200078e0cff */
[----:B------:R-:W-:Y:S01]  /*14f0*/  IMAD.U32 R157, RZ, RZ, UR45 ;  /* 0x0000002dff9d7e24 */ /* 0x000fe2000f8e00ff */
[----:B------:R-:W-:Y:S01]  /*1500*/  LOP3.LUT R160, R160, 0x18, RZ, 0x3c, !PT ;  /* 0x00000018a0a07812 */ /* 0x000fe200078e3cff */
[----:B------:R-:W-:-:S04]  /*1510*/  IMAD.WIDE R154, R5, 0x10, R154 ;  /* 0x00000010059a7825 */ /* 0x000fc800078e029a */
[----:B------:R-:W-:Y:S02]  /*1520*/  VIADD R159, R157, UR42 ;  /* 0x0000002a9d9f7c36 */ /* 0x000fe40008000000 */
[----:B------:R-:W-:-:S07]  /*1530*/  VIADD R161, R161, UR4 ;  /* 0x00000004a1a17c36 */ /* 0x000fce0008000000 */
.L_x_291:
[----:B------:R-:W-:Y:S01]  /*1540*/  SHF.L.U32 R0, R173, 0x1f, RZ ;  /* 0x0000001fad007819 */ /* 0x000fe200000006ff */
[----:B------:R-:W-:Y:S02]  /*1550*/  ULDC UR4, c[0x0][0x28c] ;  /* 0x0000a30000047ab9 */ /* 0x000fe40000000800 */
[----:B------:R-:W-:Y:S01]  /*1560*/  ISETP.LT.AND P1, PT, RZ, UR4, PT ;  /* 0x00000004ff007c0c */ /* 0x000fe2000bf21270 */
[----:B------:R-:W1:Y:S02]  /*1570*/  SYNCS.PHASECHK.TRANS64.TRYWAIT P0, [R157+UR42], R0 ;  /* 0x000000009d0075a7 */ /* 0x000e64000800016a */
[----:B-1-34-:R-:W-:Y:S10]  /*1580*/  @!P0 BRA `(.L_x_16) ;  /* 0x000000a000248947 */ /* 0x01aff40003800000 */
.L_x_320:
[----:B------:R-:W-:Y:S05]  /*1590*/  @P1 BRA `(.L_x_17) ;  /* 0x0000000000401947 */ /* 0x000fea0003800000 */
[----:B-1----:R-:W-:Y:S01]  /*15a0*/  MOV R0, 0x0 ;  /* 0x0000000000007802 */ /* 0x002fe20000000f00 */
[----:B------:R-:W-:Y:S01]  /*15b0*/  ULDC.64 UR4, c[0x4][0x68] ;  /* 0x01001a0000047ab9 */ /* 0x000fe20000000a00 */
[----:B------:R-:W-:Y:S01]  /*15c0*/  ULDC.64 UR6, c[0x4][0x8] ;  /* 0x0100020000067ab9 */ /* 0x000fe20000000a00 */
[----:B------:R-:W-:Y:S01]  /*15d0*/  IMAD.U32 R4, RZ, RZ, UR4 ;  /* 0x00000004ff047e24 */ /* 0x000fe2000f8e00ff */
[----:B------:R1:W2:Y:S01]  /*15e0*/  LDC.64 R14, c[0x4][R0] ;  /* 0x01000000000e7b82 */ /* 0x0002a20000000a00 */
[----:B------:R-:W-:Y:S01]  /*15f0*/  IMAD.U32 R5, RZ, RZ, UR5 ;  /* 0x00000005ff057e24 */ /* 0x000fe2000f8e00ff */
[----:B------:R-:W-:Y:S01]  /*1600*/  ULDC.64 UR4, c[0x4][0x70] ;  /* 0x01001c0000047ab9 */ /* 0x000fe20000000a00 */
[----:B------:R-:W-:Y:S02]  /*1610*/  IMAD.U32 R10, RZ, RZ, UR6 ;  /* 0x00000006ff0a7e24 */ /* 0x000fe4000f8e00ff */
[----:B------:R-:W-:Y:S02]  /*1620*/  IMAD.U32 R6, RZ, RZ, UR4 ;  /* 0x00000004ff067e24 */ /* 0x000fe4000f8e00ff */
[----:B------:R-:W-:-:S02]  /*1630*/  IMAD.U32 R7, RZ, RZ, UR5 ;  /* 0x00000005ff077e24 */ /* 0x000fc4000f8e00ff */
[----:B------:R-:W-:Y:S02]  /*1640*/  IMAD.U32 R11, RZ, RZ, UR7 ;  /* 0x00000007ff0b7e24 */ /* 0x000fe4000f8e00ff */
[----:B------:R-:W-:Y:S02]  /*1650*/  IMAD.MOV.U32 R8, RZ, RZ, 0x1e1 ;  /* 0x000001e1ff087424 */ /* 0x000fe400078e00ff */
[----:B0-----:R-:W-:Y:S02]  /*1660*/  IMAD.MOV.U32 R12, RZ, RZ, 0x1 ;  /* 0x00000001ff0c7424 */ /* 0x001fe400078e00ff */
[----:B-1----:R-:W-:-:S07]  /*1670*/  IMAD.MOV.U32 R13, RZ, RZ, RZ ;  /* 0x000000ffff0d7224 */ /* 0x002fce00078e00ff */
[----:B------:R-:W-:-:S07]  /*1680*/  LEPC R20, `(.L_x_17) ;  /* 0x000000001014794e */ /* 0x000fce0000000000 */
[----:B--2--5:R-:W-:Y:S05]  /*1690*/  CALL.ABS.NOINC R14 ;  /* 0x000000000e007343 */ /* 0x024fea0003c00000 */
.L_x_17:
[----:B------:R-:W-:-:S13]  /*16a0*/  ISETP.NE.AND P0, PT, R172, 0x3, PT ;  /* 0x00000003ac00780c */ /* 0x000fda0003f05270 */
[----:B------:R-:W-:Y:S05]  /*16b0*/  @!P0 BRA `(.L_x_18) ;  /* 0x0000000000048947 */ /* 0x000fea0003800000 */
[----:B------:R-:W-:Y:S01]  /*16c0*/  BPT.TRAP 0x1 ;  /* 0x000000040000795c */ /* 0x000fe20000300000 */
.L_x_18:
[----:B------:R-:W-:Y:S02]  /*16d0*/  IMAD.U32 R3, RZ, RZ, UR39 ;  /* 0x00000027ff037e24 */ /* 0x000fe4000f8e00ff */
[----:B-1----:R-:W-:-:S03]  /*16e0*/  IMAD.U32 R0, RZ, RZ, UR38 ;  /* 0x00000026ff007e24 */ /* 0x002fc6000f8e00ff */
[----:B------:R-:W-:Y:S02]  /*16f0*/  LEA R3, R3, UR41, 0x3 ;  /* 0x0000002903037c11 */ /* 0x000fe4000f8e18ff */
[----:B------:R-:W-:-:S04]  /*1700*/  SHF.L.U32 R0, R0, 0x1f, RZ ;  /* 0x0000001f00007819 */ /* 0x000fc800000006ff */
[----:B------:R1:W2:Y:S01]  /*1710*/  SYNCS.PHASECHK.TRANS64.TRYWAIT P1, [R3+URZ], R0 ;  /* 0x00000000030075a7 */ /* 0x0002a2000802017f */
[----:B------:R-:W-:Y:S05]  /*1720*/  @!P0 BRA `(.L_x_19) ;  /* 0x0000000000048947 */ /* 0x000fea0003800000 */
[----:B------:R-:W-:Y:S01]  /*1730*/  BPT.TRAP 0x1 ;  /* 0x000000040000795c */ /* 0x000fe20000300000 */
.L_x_19:
[----:B------:R-:W-:-:S05]  /*1740*/  IMAD.U32 R4, RZ, RZ, UR43 ;  /* 0x0000002bff047e24 */ /* 0x000fca000f8e00ff */
[----:B------:R-:W-:Y:S01]  /*1750*/  ISETP.GE.AND P2, PT, R4, 0x1, PT ;  /* 0x000000010400780c */ /* 0x000fe20003f46270 */
[----:B--2---:R-:W-:-:S12]  /*1760*/  @P1 BRA `(.L_x_20) ;  /* 0x0000000000081947 */ /* 0x004fd80003800000 */
[----:B------:R-:W2:Y:S02]  /*1770*/  SYNCS.PHASECHK.TRANS64.TRYWAIT P1, [R3+URZ], R0 ;  /* 0x00000000030075a7 */ /* 0x000ea4000802017f */
[----:B--2---:R-:W-:Y:S05]  /*1780*/  @!P1 BRA `(.L_x_21) ;  /* 0x0000009c00b89947 */ /* 0x004fea0003800000 */
.L_x_20:
[----:B------:R-:W-:Y:S05]  /*1790*/  WARPSYNC.ALL ;  /* 0x0000000000007948 */ /* 0x000fea0003800000 */
[----:B------:R-:W-:Y:S01]  /*17a0*/  UIADD3 UR4, UR41, 0x180, URZ ;  /* 0x0000018029047890 */ /* 0x000fe2000fffe03f */
[----:B------:R-:W-:Y:S01]  /*17b0*/  WARPGROUP.ARRIVE ;  /* 0x00000000000079c5 */ /* 0x000fe20000000000 */
[----:B------:R-:W-:Y:S02]  /*17c0*/  UIADD3 UR5, UR41, 0xb180, URZ ;  /* 0x0000b18029057890 */ /* 0x000fe4000fffe03f */
[----:B------:R-:W-:Y:S02]  /*17d0*/  USHF.R.U32.HI UR4, URZ, 0x4, UR4 ;  /* 0x000000043f047899 */ /* 0x000fe40008011604 */
[----:B------:R-:W-:-:S02]  /*17e0*/  USHF.R.U32.HI UR5, URZ, 0x4, UR5 ;  /* 0x000000043f057899 */ /* 0x000fc40008011605 */
[----:B------:R-:W-:Y:S02]  /*17f0*/  ULOP3.LUT UR4, UR4, 0x3fff, URZ, 0xc0, !UPT ;  /* 0x00003fff04047892 */ /* 0x000fe4000f8ec03f */
[----:B------:R-:W-:Y:S02]  /*1800*/  ULOP3.LUT UR5, UR5, 0x3fff, URZ, 0xc0, !UPT ;  /* 0x00003fff05057892 */ /* 0x000fe4000f8ec03f */
[----:B------:R-:W-:Y:S02]  /*1810*/  ULOP3.LUT UR11, UR4, 0x10000, URZ, 0xfc, !UPT ;  /* 0x00010000040b7892 */ /* 0x000fe4000f8efc3f */
[----:B------:R-:W-:Y:S02]  /*1820*/  ULOP3.LUT UR10, UR5, 0x10000, URZ, 0xfc, !UPT ;  /* 0x00010000050a7892 */ /* 0x000fe4000f8efc3f */
[----:B------:R-:W-:Y:S02]  /*1830*/  ULEA UR4, UR39, UR11, 0x8 ;  /* 0x0000000b27047291 */ /* 0x000fe4000f8e403f */
[----:B------:R-:W-:Y:S01]  /*1840*/  ULEA UR6, UR39, UR10, 0xa ;  /* 0x0000000a27067291 */ /* 0x000fe2000f8e503f */
[----:B------:R-:W-:Y:S01]  /*1850*/  UMOV UR5, 0x80000020 ;  /* 0x8000002000057882 */ /* 0x000fe20000000000 */
[----:B------:R-:W-:-:S07]  /*1860*/  UMOV UR7, 0x80000020 ;  /* 0x8000002000077882 */ /* 0x000fce0000000000 */
[----:B------:R-:W-:Y:S01]  /*1870*/  HGMMA.64x256x16.F32 R24, gdesc[UR4], RZ, !UPT, gsb0 ;  /* 0x03e00000041879f0 */ /* 0x000fe2000c0008ff */
[----:B------:R-:W-:Y:S02]  /*1880*/  UIADD3 UR4, UR4, 0x2, URZ ;  /* 0x0000000204047890 */ /* 0x000fe4000fffe03f */
[----:B------:R-:W-:Y:S01]  /*1890*/  UIADD3 UR6, UR6, 0x2, URZ ;  /* 0x0000000206067890 */ /* 0x000fe2000fffe03f */
[----:B------:R-:W-:Y:S01]  /*18a0*/  UMOV UR5, 0x80000020 ;  /* 0x8000002000057882 */ /* 0x000fe20000000000 */
[----:B------:R-:W-:Y:S01]  /*18b0*/  UMOV UR7, 0x80000020 ;  /* 0x8000002000077882 */ /* 0x000fe20000000000 */
[----:B------:R-:W-:Y:S02]  /*18c0*/  WARPGROUP.DEPBAR.LE gsb0, 0x0 ;  /* 0x00008000000079c5 */ /* 0x000fe40000010000 */
[----:B------:R-:W-:-:S15]  /*18d0*/  WARPGROUP.ARRIVE ;  /* 0x00000000000079c5 */ /* 0x000fde0000000000 */
[----:B------:R-:W-:-:S05]  /*18e0*/  NOP ;  /* 0x0000000000007918 */ /* 0x000fca0000000000 */
[----:B------:R-:W-:Y:S03]  /*18f0*/  HGMMA.64x256x16.F32 R24, gdesc[UR4], R24, gsb0 ;  /* 0x03e00000041879f0 */ /* 0x000fe60008000818 */
[----:B------:R-:W-:Y:S02]  /*1900*/  WARPGROUP.DEPBAR.LE gsb0, 0x0 ;  /* 0x00008000000079c5 */ /* 0x000fe40000010000 */
[----:B------:R-:W-:Y:S05]  /*1910*/  @!P2 BRA `(.L_x_22) ;  /* 0x0000000000d4a947 */ /* 0x000fea0003800000 */
[----:B------:R-:W-:Y:S01]  /*1920*/  UIADD3 UR4, UR39, 0x1, URZ ;  /* 0x0000000127047890 */ /* 0x000fe2000fffe03f */
[----:B-12---:R-:W-:Y:S01]  /*1930*/  IMAD.U32 R0, RZ, RZ, UR43 ;  /* 0x0000002bff007e24 */ /* 0x006fe2000f8e00ff */
[----:B------:R-:W-:Y:S02]  /*1940*/  UMOV UR9, UR39 ;  /* 0x0000002700097c82 */ /* 0x000fe40008000000 */
[----:B------:R-:W-:-:S04]  /*1950*/  UISETP.NE.AND UP0, UPT, UR4, 0xb, UPT ;  /* 0x0000000b0400788c */ /* 0x000fc8000bf05270 */
[----:B------:R-:W-:Y:S02]  /*1960*/  USEL UR5, URZ, 0x1, UP0 ;  /* 0x000000013f057887 */ /* 0x000fe40008000000 */
[----:B------:R-:W-:Y:S02]  /*1970*/  USEL UR8, UR4, URZ, UP0 ;  /* 0x0000003f04087287 */ /* 0x000fe40008000000 */
[----:B------:R-:W-:-:S06]  /*1980*/  ULOP3.LUT UR5, UR38, UR5, URZ, 0x3c, !UPT ;  /* 0x0000000526057292 */ /* 0x000fcc000f8e3c3f */
[----:B------:R-:W-:-:S07]  /*1990*/  IMAD.U32 R5, RZ, RZ, UR5 ;  /* 0x00000005ff057e24 */ /* 0x000fce000f8e00ff */
.L_x_29:
[----:B-12---:R-:W-:Y:S05]  /*19a0*/  @!P0 BRA `(.L_x_23) ;  /* 0x0000000000048947 */ /* 0x006fea0003800000 */
[----:B------:R-:W-:Y:S01]  /*19b0*/  BPT.TRAP 0x1 ;  /* 0x000000040000795c */ /* 0x000fe20000300000 */
.L_x_23:
[----:B------:R-:W-:Y:S01]  /*19c0*/  ULEA UR4, UR8, UR41, 0x3 ;  /* 0x0000002908047291 */ /* 0x000fe2000f8e183f */
[----:B------:R-:W-:-:S08]  /*19d0*/  SHF.L.U32 R3, R5, 0x1f, RZ ;  /* 0x0000001f05037819 */ /* 0x000fd000000006ff */
[----:B------:R1:W2:Y:S01]  /*19e0*/  SYNCS.PHASECHK.TRANS64.TRYWAIT P1, [UR4], R3 ;  /* 0x00000003ff0075a7 */ /* 0x0002a20008020144 */
[----:B------:R-:W-:Y:S05]  /*19f0*/  @!P0 BRA `(.L_x_24) ;  /* 0x0000000000048947 */ /* 0x000fea0003800000 */
[----:B------:R-:W-:Y:S01]  /*1a00*/  BPT.TRAP 0x1 ;  /* 0x000000040000795c */ /* 0x000fe20000300000 */
.L_x_24:
[----:B--2---:R-:W-:Y:S05]  /*1a10*/  @P1 BRA `(.L_x_25) ;  /* 0x0000000000081947 */ /* 0x004fea0003800000 */
[----:B------:R-:W2:Y:S02]  /*1a20*/  SYNCS.PHASECHK.TRANS64.TRYWAIT P1, [UR4], R3 ;  /* 0x00000003ff0075a7 */ /* 0x000ea40008020144 */
[----:B--2---:R-:W-:Y:S05]  /*1a30*/  @!P1 BRA `(.L_x_26) ;  /* 0x0000009c00209947 */ /* 0x004fea0003800000 */
.L_x_25:
[----:B------:R-:W-:Y:S01]  /*1a40*/  ULEA UR4, UR8, UR11, 0x8 ;  /* 0x0000000b08047291 */ /* 0x000fe2000f8e403f */
[----:B------:R-:W-:Y:S01]  /*1a50*/  WARPGROUP.ARRIVE ;  /* 0x00000000000079c5 */ /* 0x000fe20000000000 */
[----:B------:R-:W-:Y:S01]  /*1a60*/  ULEA UR6, UR8, UR10, 0xa ;  /* 0x0000000a08067291 */ /* 0x000fe2000f8e503f */
[----:B------:R-:W-:Y:S01]  /*1a70*/  UMOV UR5, 0x80000020 ;  /* 0x8000002000057882 */ /* 0x000fe20000000000 */
[----:B------:R-:W-:-:S07]  /*1a80*/  UMOV UR7, 0x80000020 ;  /* 0x8000002000077882 */ /* 0x000fce0000000000 */
[----:B------:R-:W-:Y:S01]  /*1a90*/  HGMMA.64x256x16.F32 R24, gdesc[UR4], R24, gsb0 ;  /* 0x03e00000041879f0 */ /* 0x000fe20008000818 */
        /* <DEDUP_REMOVED lines=10> */
[----:B------:R-:W-:Y:S01]  /*1b40*/  BPT.TRAP 0x1 ;  /* 0x000000040000795c */ /* 0x000fe20000300000 */
.L_x_27:
[----:B------:R-:W-:Y:S01]  /*1b50*/  ULEA UR4, UR9, UR41, 0x3 ;  /* 0x0000002909047291 */ /* 0x000fe2000f8e183f */
[----:B------:R-:W-:-:S03]  /*1b60*/  ISETP.GT.U32.AND P1, PT, R16, 0x1, PT ;  /* 0x000000011000780c */ /* 0x000fc60003f24070 */
[----:B------:R-:W-:-:S04]  /*1b70*/  UIADD3 UR4, UR4, 0x58, URZ ;  /* 0x0000005804047890 */ /* 0x000fc8000fffe03f */
[----:B------:R-:W-:-:S09]  /*1b80*/  UPRMT UR4, URZ, 0x654, UR4 ;  /* 0x000006543f047896 */ /* 0x000fd20008000004 */
[----:B------:R-:W-:Y:S01]  /*1b90*/  SYNCS.ARRIVE.TRANS64.RED.A1T0 RZ, [UR4], RZ ;  /* 0x000000ffffff79a7 */ /* 0x000fe20008100404 */
[----:B------:R-:W-:Y:S05]  /*1ba0*/  @P1 BRA `(.L_x_28) ;  /* 0x0000000000041947 */ /* 0x000fea0003800000 */
[----:B------:R-:W-:Y:S01]  /*1bb0*/  BPT.TRAP 0x1 ;  /* 0x000000040000795c */ /* 0x000fe20000300000 */
.L_x_28:
[----:B------:R-:W-:Y:S01]  /*1bc0*/  UIADD3 UR8, UR8, 0x1, URZ ;  /* 0x0000000108087890 */ /* 0x000fe2000fffe03f */
[C---:B------:R-:W-:Y:S01]  /*1bd0*/  ISETP.GT.AND P1, PT, R0.reuse, 0x1, PT ;  /* 0x000000010000780c */ /* 0x040fe20003f24270 */
[----:B------:R-:W-:Y:S01]  /*1be0*/  UIADD3 UR9, UR9, 0x1, URZ ;  /* 0x0000000109097890 */ /* 0x000fe2000fffe03f */
[----:B------:R-:W-:Y:S01]  /*1bf0*/  VIADD R0, R0, 0xffffffff ;  /* 0xffffffff00007836 */ /* 0x000fe20000000000 */
[----:B------:R-:W-:Y:S02]  /*1c00*/  UISETP.NE.AND UP0, UPT, UR8, 0xb, UPT ;  /* 0x0000000b0800788c */ /* 0x000fe4000bf05270 */
[----:B------:R-:W-:Y:S02]  /*1c10*/  UISETP.NE.AND UP1, UPT, UR9, 0xb, UPT ;  /* 0x0000000b0900788c */ /* 0x000fe4000bf25270 */
[----:B------:R-:W-:Y:S02]  /*1c20*/  USEL UR4, URZ, 0x1, UP0 ;  /* 0x000000013f047887 */ /* 0x000fe40008000000 */
[----:B------:R-:W-:-:S02]  /*1c30*/  USEL UR8, UR8, URZ, UP0 ;  /* 0x0000003f08087287 */ /* 0x000fc40008000000 */
[----:B------:R-:W-:Y:S02]  /*1c40*/  USEL UR9, UR9, URZ, UP1 ;  /* 0x0000003f09097287 */ /* 0x000fe40008800000 */
[----:B------:R-:W-:Y:S01]  /*1c50*/  LOP3.LUT R5, R5, UR4, RZ, 0x3c, !PT ;  /* 0x0000000405057c12 */ /* 0x000fe2000f8e3cff */
[----:B------:R-:W-:Y:S09]  /*1c60*/  @P1 BRA `(.L_x_29) ;  /* 0xfffffffc004c1947 */ /* 0x000ff2000383ffff */
.L_x_22:
[----:B-12---:R-:W1:Y:S01]  /*1c70*/  LDC R0, c[0x0][0x28c] ;  /* 0x0000a300ff007b82 */ /* 0x006e620000000800 */
[----:B------:R2:W-:Y:S01]  /*1c80*/  SYNCS.ARRIVE.TRANS64.A1T0 RZ, [R158+UR45], RZ ;  /* 0x000000ff9eff79a7 */ /* 0x0005e2000810002d */
[----:B-1----:R-:W-:-:S13]  /*1c90*/  ISETP.GE.AND P1, PT, R0, 0x1, PT ;  /* 0x000000010000780c */ /* 0x002fda0003f26270 */
[----:B--2---:R-:W-:Y:S05]  /*1ca0*/  @!P1 BRA `(.L_x_30) ;  /* 0x0000000000349947 */ /* 0x004fea0003800000 */
[----:B------:R-:W-:Y:S05]  /*1cb0*/  @!P0 BRA `(.L_x_31) ;  /* 0x0000000000048947 */ /* 0x000fea0003800000 */
[----:B------:R-:W-:Y:S01]  /*1cc0*/  BPT.TRAP 0x1 ;  /* 0x000000040000795c */ /* 0x000fe20000300000 */
.L_x_31:
[----:B------:R-:W-:Y:S01]  /*1cd0*/  UIADD3 UR6, UR43, UR39, URZ ;  /* 0x000000272b067290 */ /* 0x000fe2000fffe03f */
[----:B------:R-:W-:-:S03]  /*1ce0*/  ISETP.GT.U32.AND P0, PT, R16, 0x1, PT ;  /* 0x000000011000780c */ /* 0x000fc60003f04070 */
[----:B------:R-:W-:-:S04]  /*1cf0*/  UIMAD.WIDE.U32 UR4, UR6, -0x45d1745d, URZ ;  /* 0xba2e8ba3060478a5 */ /* 0x000fc8000f8e003f */
[----:B------:R-:W-:-:S04]  /*1d00*/  USHF.R.U32.HI UR4, URZ, 0x3, UR5 ;  /* 0x000000033f047899 */ /* 0x000fc80008011605 */
[----:B------:R-:W-:-:S04]  /*1d10*/  UIMAD UR6, UR4, -0xb, UR6 ;  /* 0xfffffff5040678a4 */ /* 0x000fc8000f8e0206 */
[----:B------:R-:W-:-:S04]  /*1d20*/  ULEA UR6, UR6, UR41, 0x3 ;  /* 0x0000002906067291 */ /* 0x000fc8000f8e183f */
[----:B------:R-:W-:-:S04]  /*1d30*/  UIADD3 UR6, UR6, 0x58, URZ ;  /* 0x0000005806067890 */ /* 0x000fc8000fffe03f */
[----:B------:R-:W-:-:S09]  /*1d40*/  UPRMT UR6, URZ, 0x654, UR6 ;  /* 0x000006543f067896 */ /* 0x000fd20008000006 */
[----:B------:R-:W-:Y:S01]  /*1d50*/  SYNCS.ARRIVE.TRANS64.RED.A1T0 RZ, [UR6], RZ ;  /* 0x000000ffffff79a7 */ /* 0x000fe20008100406 */
[----:B------:R-:W-:Y:S05]  /*1d60*/  @P0 BRA `(.L_x_30) ;  /* 0x0000000000040947 */ /* 0x000fea0003800000 */
[----:B------:R-:W-:Y:S01]  /*1d70*/  BPT.TRAP 0x1 ;  /* 0x000000040000795c */ /* 0x000fe20000300000 */
.L_x_30:
[----:B------:R-:W-:Y:S01]  /*1d80*/  SHF.L.U32 R0, R173, 0x1f, RZ ;  /* 0x0000001fad007819 */ /* 0x000fe200000006ff */
[----:B------:R-:W-:Y:S01]  /*1d90*/  UIADD3 UR39, UR44, UR39, URZ ;  /* 0x000000272c277290 */ /* 0x000fe2000fffe03f */
[----:B------:R-:W1:Y:S01]  /*1da0*/  LDC R15, c[0x0][0x288] ;  /* 0x0000a200ff0f7b82 */ /* 0x000e620000000800 */
[----:B------:R-:W-:Y:S01]  /*1db0*/  UISETP.GE.U32.AND UP1, UPT, UR44, 0xb, UPT ;  /* 0x0000000b2c00788c */ /* 0x000fe2000bf26070 */
[----:B------:R-:W-:Y:S01]  /*1dc0*/  IMAD.SHL.U32 R8, R156, 0x2, RZ ;  /* 0x000000029c087824 */ /* 0x000fe200078e00ff */
[----:B------:R-:W-:Y:S02]  /*1dd0*/  UISETP.GT.U32.AND UP0, UPT, UR39, 0xa, UPT ;  /* 0x0000000a2700788c */ /* 0x000fe4000bf04070 */
[----:B------:R-:W-:Y:S02]  /*1de0*/  UIMAD.WIDE.U32 UR4, UR39, -0x45d1745d, URZ ;  /* 0xba2e8ba3270478a5 */ /* 0x000fe4000f8e003f */
[----:B------:R-:W-:Y:S01]  /*1df0*/  UISETP.LT.U32.AND UP0, UPT, UR44, 0xb, UP0 ;  /* 0x0000000b2c00788c */ /* 0x000fe20008701070 */
[----:B------:R-:W2:Y:S01]  /*1e00*/  SYNCS.PHASECHK.TRANS64.TRYWAIT P0, [R157+UR42+0x10], R0 ;  /* 0x000010009d0075a7 */ /* 0x000ea2000800016a */
[----:B------:R-:W-:Y:S01]  /*1e10*/  USHF.R.U32.HI UR4, URZ, 0x3, UR5 ;  /* 0x000000033f047899 */ /* 0x000fe20008011605 */
[----:B------:R-:W-:Y:S01]  /*1e20*/  SHF.R.S32.HI R9, RZ, 0x1f, R8 ;  /* 0x0000001fff097819 */ /* 0x000fe20000011408 */
[----:B------:R-:W-:-:S02]  /*1e30*/  USEL UR6, URZ, 0x1, !UP0 ;  /* 0x000000013f067887 */ /* 0x000fc4000c000000 */
[----:B------:R-:W-:Y:S02]  /*1e40*/  UIMAD UR39, UR4, -0xb, UR39 ;  /* 0xfffffff5042778a4 */ /* 0x000fe4000f8e0227 */
[----:B------:R-:W-:-:S04]  /*1e50*/  ULOP3.LUT UR38, UR38, UR6, URZ, 0x3c, !UPT ;  /* 0x0000000626267292 */ /* 0x000fc8000f8e3c3f */
[----:B------:R-:W-:Y:S01]  /*1e60*/  @UP1 ULOP3.LUT UR38, UR38, 0x1, UR4, 0x78, !UPT ;  /* 0x0000000126261892 */ /* 0x000fe2000f8e7804 */
[----:B-12---:R-:W-:Y:S11]  /*1e70*/  @!P0 BRA `(.L_x_32) ;  /* 0x0000009800288947 */ /* 0x006ff60003800000 */
.L_x_321:
[----:B------:R-:W-:Y:S01]  /*1e80*/  IMAD.SHL.U32 R14, R19, 0x40, RZ ;  /* 0x00000040130e7824 */ /* 0x000fe200078e00ff */
[----:B------:R-:W-:Y:S01]  /*1e90*/  ULDC UR6, c[0x0][0x284] ;  /* 0x0000a10000067ab9 */ /* 0x000fe20000000800 */
[----:B0-----:R-:W-:Y:S01]  /*1ea0*/  IMAD.SHL.U32 R12, R22, 0x100, RZ ;  /* 0x00000100160c7824 */ /* 0x001fe200078e00ff */
[----:B------:R-:W-:Y:S01]  /*1eb0*/  SHF.R.S32.HI R165, RZ, 0x1f, R2 ;  /* 0x0000001fffa57819 */ /* 0x000fe20000011402 */
[----:B------:R-:W-:Y:S01]  /*1ec0*/  ULDC.64 UR4, c[0x0][0x5d0] ;  /* 0x0001740000047ab9 */ /* 0x000fe20000000a00 */
[----:B------:R-:W-:Y:S01]  /*1ed0*/  ISETP.GE.AND P0, PT, R14, UR6, PT ;  /* 0x000000060e007c0c */ /* 0x000fe2000bf06270 */
[----:B------:R-:W-:Y:S01]  /*1ee0*/  IMAD.WIDE.U32 R4, R2, UR4, R8 ;  /* 0x0000000402047c25 */ /* 0x000fe2000f8e0008 */
[----:B------:R-:W-:Y:S02]  /*1ef0*/  SHF.R.S32.HI R13, RZ, 0x1f, R12 ;  /* 0x0000001fff0d7819 */ /* 0x000fe4000001140c */
[C---:B------:R-:W-:Y:S01]  /*1f00*/  ISETP.GE.OR P0, PT, R12.reuse, R15, P0 ;  /* 0x0000000f0c00720c */ /* 0x040fe20000706670 */
[----:B------:R-:W-:Y:S01]  /*1f10*/  IMAD R3, R165, UR4, RZ ;  /* 0x00000004a5037c24 */ /* 0x000fe2000f8e02ff */
[----:B------:R-:W-:-:S03]  /*1f20*/  IADD3 R6, P1, R12, R4, RZ ;  /* 0x000000040c067210 */ /* 0x000fc60007f3e0ff */
[----:B------:R-:W-:-:S05]  /*1f30*/  IMAD R3, R2, UR5, R3 ;  /* 0x0000000502037c24 */ /* 0x000fca000f8e0203 */
[----:B------:R-:W-:-:S03]  /*1f40*/  IADD3.X R7, R13, R5, R3, P1, !PT ;  /* 0x000000050d077210 */ /* 0x000fc60000ffe403 */
[----:B------:R-:W-:Y:S05]  /*1f50*/  @P0 BRA `(.L_x_33) ;  /* 0x0000007c000c0947 */ /* 0x000fea0003800000 */
[----:B------:R-:W0:Y:S01]  /*1f60*/  LDC.64 R10, c[0x0][0x5c8] ;  /* 0x00017200ff0a7b82 */ /* 0x000e220000000a00 */
[----:B-----5:R-:W-:Y:S01]  /*1f70*/  FSETP.NEU.AND P0, PT, R152, RZ, PT ;  /* 0x000000ff9800720b */ /* 0x020fe20003f0d000 */
[----:B------:R-:W-:Y:S01]  /*1f80*/  IMAD R3, R156, -0x2, R15 ;  /* 0xfffffffe9c037824 */ /* 0x000fe200078e020f */
[----:B------:R-:W-:Y:S01]  /*1f90*/  BSSY B0, `(.L_x_33) ;  /* 0x00007bf000007945 */ /* 0x000fe20003800000 */
[----:B------:R-:W-:-:S04]  /*1fa0*/  IMAD.WIDE R162, R19, 0x40, R154 ;  /* 0x0000004013a27825 */ /* 0x000fc800078e029a */
[----:B-1----:R-:W-:Y:S02]  /*1fb0*/  IMAD.IADD R0, R3, 0x1, -R12 ;  /* 0x0000000103007824 */ /* 0x002fe400078e0a0c */
[----:B------:R-:W-:-:S03]  /*1fc0*/  IMAD.IADD R3, R161, 0x1, -R14 ;  /* 0x00000001a1037824 */ /* 0x000fc600078e0a0e */
[----:B------:R-:W-:-:S04]  /*1fd0*/  ISETP.GT.AND P2, PT, R0, RZ, PT ;  /* 0x000000ff0000720c */ /* 0x000fc80003f44270 */
[----:B------:R-:W-:Y:S01]  /*1fe0*/  ISETP.GT.AND P1, PT, R3, RZ, P2 ;  /* 0x000000ff0300720c */ /* 0x000fe20001724270 */
[-C--:B0-----:R-:W-:Y:S02]  /*1ff0*/  IMAD R4, R163, R10.reuse, RZ ;  /* 0x0000000aa3047224 */ /* 0x081fe400078e02ff */
[----:B------:R-:W-:-:S04]  /*2000*/  IMAD.WIDE.U32 R6, R162, R10, R6 ;  /* 0x0000000aa2067225 */ /* 0x000fc800078e0006 */
[----:B------:R-:W-:-:S04]  /*2010*/  IMAD R5, R162, R11, R4 ;  /* 0x0000000ba2057224 */ /* 0x000fc800078e0204 */
[----:B------:R-:W-:Y:S01]  /*2020*/  IMAD.IADD R179, R7, 0x1, R5 ;  /* 0x0000000107b37824 */ /* 0x000fe200078e0205 */
[----:B------:R-:W-:Y:S06]  /*2030*/  @!P0 BRA `(.L_x_34) ;  /* 0x0000005400a08947 */ /* 0x000fec0003800000 */
[----:B------:R-:W0:Y:S01]  /*2040*/  LDC.64 R20, c[0x0][0x5b8] ;  /* 0x00016e00ff147b82 */ /* 0x000e220000000a00 */
[----:B------:R-:W-:-:S07]  /*2050*/  ULDC.64 UR4, c[0x0][0x5c0] ;  /* 0x0001700000047ab9 */ /* 0x000fce0000000a00 */
[----:B------:R-:W1:Y:S08]  /*2060*/  LDC.64 R166, c[0x0][0x5b0] ;  /* 0x00016c00ffa67b82 */ /* 0x000e700000000a00 */
[----:B------:R-:W2:Y:S01]  /*2070*/  LDC.64 R14, c[0x0][0x5a8] ;  /* 0x00016a00ff0e7b82 */ /* 0x000ea20000000a00 */
[-C--:B0-----:R-:W-:Y:S02]  /*2080*/  IMAD R7, R165, R20.reuse, RZ ;  /* 0x00000014a5077224 */ /* 0x081fe400078e02ff */
[----:B------:R-:W-:-:S04]  /*2090*/  IMAD.WIDE.U32 R4, R2, R20, R8 ;  /* 0x0000001402047225 */ /* 0x000fc800078e0008 */
[----:B------:R-:W-:Y:S01]  /*20a0*/  IMAD R175, R2, R21, R7 ;  /* 0x0000001502af7224 */ /* 0x000fe200078e0207 */
[----:B------:R-:W-:Y:S01]  /*20b0*/  IADD3 R164, P0, R12, R4, RZ ;  /* 0x000000040ca47210 */ /* 0x000fe20007f1e0ff */
[----:B-1----:R-:W-:-:S03]  /*20c0*/  IMAD R4, R163, R166, RZ ;  /* 0x000000a6a3047224 */ /* 0x002fc600078e02ff */
[----:B------:R-:W-:Y:S01]  /*20d0*/  IADD3.X R165, R13, R5, R175, P0, !PT ;  /* 0x000000050da57210 */ /* 0x000fe200007fe4af */
[C---:B------:R-:W-:Y:S02]  /*20e0*/  IMAD R177, R162.reuse, R167, R4 ;  /* 0x000000a7a2b17224 */ /* 0x040fe400078e0204 */
[----:B------:R-:W-:-:S04]  /*20f0*/  IMAD.WIDE.U32 R4, R162, R166, R164 ;  /* 0x000000a6a2047225 */ /* 0x000fc800078e00a4 */
[----:B------:R-:W-:Y:S01]  /*2100*/  IMAD.IADD R5, R5, 0x1, R177 ;  /* 0x0000000105057824 */ /* 0x000fe200078e02b1 */
[----:B--2---:R-:W-:-:S04]  /*2110*/  LEA R168, P0, R4, R14, 0x1 ;  /* 0x0000000e04a87211 */ /* 0x004fc800078008ff */
[----:B------:R-:W-:-:S05]  /*2120*/  LEA.HI.X R169, R4, R15, R5, 0x1, P0 ;  /* 0x0000000f04a97211 */ /* 0x000fca00000f0c05 */
[----:B------:R0:W2:Y:S01]  /*2130*/  @P1 LDG.E.LTC128B.U16 R19, desc[UR36][R168.64] ;  /* 0x00000024a8131981 */ /* 0x0000a2000c1e1520 */
[----:B------:R-:W-:Y:S01]  /*2140*/  IMAD.WIDE.U32 R4, R162, R166, R12 ;  /* 0x000000a6a2047225 */ /* 0x000fe200078e000c */
[----:B------:R-:W-:Y:S02]  /*2150*/  BSSY B1, `(.L_x_35) ;  /* 0x0000014000017945 */ /* 0x000fe40003800000 */
[----:B------:R-:W-:-:S04]  /*2160*/  IADD3 R170, P0, R8, R4, RZ ;  /* 0x0000000408aa7210 */ /* 0x000fc80007f1e0ff */
[----:B------:R-:W-:Y:S01]  /*2170*/  IADD3.X R171, R9, R177, R5, P0, !PT ;  /* 0x000000b109ab7210 */ /* 0x000fe200007fe405 */
[----:B0-----:R-:W-:Y:S01]  /*2180*/  IMAD.SHL.U32 R168, R166, 0x8, RZ ;  /* 0x00000008a6a87824 */ /* 0x001fe200078e00ff */
[----:B------:R-:W-:Y:S02]  /*2190*/  LEA R4, P0, R6, UR4, 0x1 ;  /* 0x0000000406047c11 */ /* 0x000fe4000f8008ff */
[----:B------:R-:W-:Y:S01]  /*21a0*/  SHF.L.U64.HI R169, R166, 0x3, R167 ;  /* 0x00000003a6a97819 */ /* 0x000fe200000102a7 */
[----:B------:R-:W-:Y:S01]  /*21b0*/  IMAD.WIDE.U32 R170, R2, R20, R170 ;  /* 0x0000001402aa7225 */ /* 0x000fe200078e00aa */
[----:B------:R-:W-:Y:S02]  /*21c0*/  LEA.HI.X R5, R6, UR5, R179, 0x1, P0 ;  /* 0x0000000506057c11 */ /* 0x000fe400080f0cb3 */
[----:B------:R-:W-:Y:S02]  /*21d0*/  ISETP.GT.AND P0, PT, R0, 0x1, PT ;  /* 0x000000010000780c */ /* 0x000fe40003f04270 */
[----:B------:R-:W-:-:S02]  /*21e0*/  LEA R6, P4, R170, R14, 0x1 ;  /* 0x0000000eaa067211 */ /* 0x000fc400078808ff */
[----:B------:R-:W-:Y:S01]  /*21f0*/  ISETP.GT.AND P3, PT, R3, RZ, P0 ;  /* 0x000000ff0300720c */ /* 0x000fe20000764270 */
[----:B--2---:R-:W-:-:S05]  /*2200*/  HADD2.F32 R7, -RZ, R19.H0_H0 ;  /* 0x20000013ff077230 */ /* 0x004fca0000004100 */
[----:B------:R-:W-:-:S04]  /*2210*/  FMUL R7, R7, R152 ;  /* 0x0000009807077220 */ /* 0x000fc80000400000 */
[----:B------:R-:W-:-:S05]  /*2220*/  FFMA R7, R24, R153, R7 ;  /* 0x0000009918077223 */ /* 0x000fca0000000007 */
[----:B------:R-:W-:Y:S01]  /*2230*/  F2FP.F16.F32.PACK_AB R21, RZ, R7 ;  /* 0x00000007ff15723e */ /* 0x000fe200000000ff */
[----:B------:R-:W-:-:S04]  /*2240*/  IMAD.IADD R7, R175, 0x1, R171 ;  /* 0x00000001af077824 */ /* 0x000fc800078e02ab */
[----:B------:R0:W-:Y:S01]  /*2250*/  @P1 STG.E.U16 desc[UR36][R4.64], R21 ;  /* 0x0000001504001986 */ /* 0x0001e2000c101524 */
[----:B------:R-:W-:Y:S01]  /*2260*/  LEA.HI.X R7, R170, R15, R7, 0x1, P4 ;  /* 0x0000000faa077211 */ /* 0x000fe200020f0c07 */
[----:B------:R-:W-:Y:S06]  /*2270*/  @!P3 BRA `(.L_x_36) ;  /* 0x000000000004b947 */ /* 0x000fec0003800000 */
[----:B------:R1:W5:Y:S02]  /*2280*/  LDG.E.LTC128B.U16 R19, desc[UR36][R6.64+0x2] ;  /* 0x0000022406137981 */ /* 0x000364000c1e1520 */
.L_x_36:
[----:B------:R-:W-:Y:S05]  /*2290*/  BSYNC B1 ;  /* 0x0000000000017941 */ /* 0x000fea0003800000 */
.L_x_35:
[----:B0----5:R-:W-:Y:S01]  /*22a0*/  HADD2.F32 R21, -RZ, R19.H0_H0 ;  /* 0x20000013ff157230 */ /* 0x021fe20000004100 */
[----:B------:R-:W-:Y:S01]  /*22b0*/  ISETP.GT.AND P2, PT, R3, 0x8, P2 ;  /* 0x000000080300780c */ /* 0x000fe20001744270 */
[----:B------:R-:W-:-:S04]  /*22c0*/  IMAD.WIDE.U32 R168, R162, R166, R168 ;  /* 0x000000a6a2a87225 */ /* 0x000fc800078e00a8 */
[----:B------:R-:W-:Y:S01]  /*22d0*/  FMUL R22, R21, R152 ;  /* 0x0000009815167220 */ /* 0x000fe20000400000 */
[----:B------:R-:W-:Y:S01]  /*22e0*/  IMAD.IADD R177, R177, 0x1, R169 ;  /* 0x00000001b1b17824 */ /* 0x000fe200078e02a9 */
[----:B------:R-:W-:Y:S02]  /*22f0*/  IADD3 R21, P1, R164, R168, RZ ;  /* 0x000000a8a4157210 */ /* 0x000fe40007f3e0ff */
[----:B------:R-:W-:-:S03]  /*2300*/  FFMA R22, R25, R153, R22 ;  /* 0x0000009919167223 */ /* 0x000fc60000000016 */
[----:B------:R-:W-:Y:S01]  /*2310*/  IMAD.X R164, R177, 0x1, R165, P1 ;  /* 0x00000001b1a47824 */ /* 0x000fe200008e06a5 */
[C---:B------:R-:W-:Y:S02]  /*2320*/  LEA R24, P1, R21.reuse, R14, 0x1 ;  /* 0x0000000e15187211 */ /* 0x040fe400078208ff */
[----:B------:R-:W-:Y:S02]  /*2330*/  F2FP.F16.F32.PACK_AB R22, RZ, R22 ;  /* 0x00000016ff16723e */ /* 0x000fe400000000ff */
[----:B------:R-:W-:Y:S02]  /*2340*/  LEA.HI.X R25, R21, R15, R164, 0x1, P1 ;  /* 0x0000000f15197211 */ /* 0x000fe400008f0ca4 */
[----:B------:R-:W-:Y:S02]  /*2350*/  PRMT R21, R22, 0x7610, R21 ;  /* 0x0000761016157816 */ /* 0x000fe40000000015 */
[----:B------:R-:W-:-:S03]  /*2360*/  PRMT R22, R19, 0x7610, R22 ;  /* 0x0000761013167816 */ /* 0x000fc60000000016 */
[----:B------:R0:W-:Y:S04]  /*2370*/  @P3 STG.E.U16 desc[UR36][R4.64+0x2], R21 ;  /* 0x0000021504003986 */ /* 0x0001e8000c101524 */
[----:B------:R-:W2:Y:S01]  /*2380*/  @P2 LDG.E.LTC128B.U16 R22, desc[UR36][R24.64] ;  /* 0x0000002418162981 */ /* 0x000ea2000c1e1520 */
[----:B------:R-:W-:Y:S01]  /*2390*/  IADD3 R8, P1, P3, R8, R168, R12 ;  /* 0x000000a808087210 */ /* 0x000fe20007b3e00c */
[----:B------:R-:W-:Y:S01]  /*23a0*/  BSSY B1, `(.L_x_37) ;  /* 0x0000011000017945 */ /* 0x000fe20003800000 */
[C---:B------:R-:W-:Y:S02]  /*23b0*/  SHF.L.U64.HI R11, R10.reuse, 0x4, R11 ;  /* 0x000000040a0b7819 */ /* 0x040fe4000001020b */
[----:B------:R-:W-:Y:S02]  /*23c0*/  IADD3.X R9, R9, R177, R13, P1, P3 ;  /* 0x000000b109097210 */ /* 0x000fe40000fe640d */
[----:B------:R-:W-:-:S02]  /*23d0*/  LEA R10, P1, R10, R4, 0x4 ;  /* 0x000000040a0a7211 */ /* 0x000fc400078220ff */
[----:B------:R-:W-:Y:S01]  /*23e0*/  ISETP.GT.AND P0, PT, R3, 0x8, P0 ;  /* 0x000000080300780c */ /* 0x000fe20000704270 */
[----:B0-----:R-:W-:-:S04]  /*23f0*/  IMAD.WIDE.U32 R20, R2, R20, R8 ;  /* 0x0000001402147225 */ /* 0x001fc800078e0008 */
[----:B------:R-:W-:Y:S01]  /*2400*/  IMAD.X R11, R11, 0x1, R5, P1 ;  /* 0x000000010b0b7824 */ /* 0x000fe200008e0605 */
[----:B------:R-:W-:Y:S01]  /*2410*/  LEA R8, P3, R20, R14, 0x1 ;  /* 0x0000000e14087211 */ /* 0x000fe200078608ff */
[----:B------:R-:W-:-:S05]  /*2420*/  IMAD.IADD R2, R175, 0x1, R21 ;  /* 0x00000001af027824 */ /* 0x000fca00078e0215 */
[----:B------:R-:W-:Y:S01]  /*2430*/  LEA.HI.X R9, R20, R15, R2, 0x1, P3 ;  /* 0x0000000f14097211 */ /* 0x000fe200018f0c02 */
[----:B--2---:R-:W-:-:S05]  /*2440*/  HADD2.F32 R19, -RZ, R22.H0_H0 ;  /* 0x20000016ff137230 */ /* 0x004fca0000004100 */
[----:B------:R-:W-:-:S04]  /*2450*/  FMUL R19, R19, R152 ;  /* 0x0000009813137220 */ /* 0x000fc80000400000 */
[----:B------:R-:W-:-:S05]  /*2460*/  FFMA R19, R26, R153, R19 ;  /* 0x000000991a137223 */ /* 0x000fca0000000013 */
[----:B------:R-:W-:-:S05]  /*2470*/  F2FP.F16.F32.PACK_AB R19, RZ, R19 ;  /* 0x00000013ff13723e */ /* 0x000fca00000000ff */
[----:B------:R0:W-:Y:S01]  /*2480*/  @P2 STG.E.U16 desc[UR36][R10.64], R19 ;  /* 0x000000130a002986 */ /* 0x0001e2000c101524 */
[----:B------:R-:W-:Y:S05]  /*2490*/  @!P0 BRA `(.L_x_38) ;  /* 0x0000000000048947 */ /* 0x000fea0003800000 */
[----:B------:R2:W5:Y:S02]  /*24a0*/  LDG.E.LTC128B.U16 R22, desc[UR36][R8.64+0x2] ;  /* 0x0000022408167981 */ /* 0x000564000c1e1520 */
.L_x_38:
[----:B------:R-:W-:Y:S05]  /*24b0*/  BSYNC B1 ;  /* 0x0000000000017941 */ /* 0x000fea0003800000 */
.L_x_37:
[----:B-----5:R-:W-:Y:S01]  /*24c0*/  HADD2.F32 R13, -RZ, R22.H0_H0 ;  /* 0x20000016ff0d7230 */ /* 0x020fe20000004100 */
[----:B------:R-:W-:Y:S01]  /*24d0*/  ISETP.GT.AND P1, PT, R0, 0x8, PT ;  /* 0x000000080000780c */ /* 0x000fe20003f24270 */
[----:B------:R-:W-:Y:S03]  /*24e0*/  BSSY B1, `(.L_x_39) ;  /* 0x0000008000017945 */ /* 0x000fe60003800000 */
[----:B------:R-:W-:Y:S01]  /*24f0*/  FMUL R2, R13, R152 ;  /* 0x000000980d027220 */ /* 0x000fe20000400000 */
[----:B------:R-:W-:-:S03]  /*2500*/  ISETP.GT.AND P2, PT, R3, RZ, P1 ;  /* 0x000000ff0300720c */ /* 0x000fc60000f44270 */
[----:B------:R-:W-:-:S05]  /*2510*/  FFMA R2, R27, R153, R2 ;  /* 0x000000991b027223 */ /* 0x000fca0000000002 */
[----:B------:R-:W-:-:S05]  /*2520*/  F2FP.F16.F32.PACK_AB R2, RZ, R2 ;  /* 0x00000002ff02723e */ /* 0x000fca00000000ff */
[----:B------:R3:W-:Y:S01]  /*2530*/  @P0 STG.E.U16 desc[UR36][R10.64+0x2], R2 ;  /* 0x000002020a000986 */ /* 0x0007e2000c101524 */
[----:B------:R-:W-:Y:S05]  /*2540*/  @!P2 BRA `(.L_x_40) ;  /* 0x000000000004a947 */ /* 0x000fea0003800000 */
[----:B------:R4:W5:Y:S02]  /*2550*/  LDG.E.LTC128B.U16 R22, desc[UR36][R6.64+0x10] ;  /* 0x0000102406167981 */ /* 0x000964000c1e1520 */
.L_x_40:
[----:B------:R-:W-:Y:S05]  /*2560*/  BSYNC B1 ;  /* 0x0000000000017941 */ /* 0x000fea0003800000 */
.L_x_39:
        /* <DEDUP_REMOVED lines=10> */
.L_x_42:
[----:B------:R-:W-:Y:S05]  /*2610*/  BSYNC B1 ;  /* 0x0000000000017941 */ /* 0x000fea0003800000 */
.L_x_41:
[----:B0----5:R-:W-:Y:S01]  /*2620*/  HADD2.F32 R13, -RZ, R22.H0_H0 ;  /* 0x20000016ff0d7230 */ /* 0x021fe20000004100 */
[----:B------:R-:W-:Y:S01]  /*2630*/  ISETP.GT.AND P1, PT, R3, 0x8, P1 ;  /* 0x000000080300780c */ /* 0x000fe20000f24270 */
[----:B------:R-:W-:Y:S03]  /*2640*/  BSSY B1, `(.L_x_43) ;  /* 0x0000007000017945 */ /* 0x000fe60003800000 */
[----:B---3--:R-:W-:-:S04]  /*2650*/  FMUL R2, R13, R152 ;  /* 0x000000980d027220 */ /* 0x008fc80000400000 */
[----:B------:R-:W-:-:S05]  /*2660*/  FFMA R2, R29, R153, R2 ;  /* 0x000000991d027223 */ /* 0x000fca0000000002 */
[----:B------:R-:W-:-:S05]  /*2670*/  F2FP.F16.F32.PACK_AB R2, RZ, R2 ;  /* 0x00000002ff02723e */ /* 0x000fca00000000ff */
[----:B------:R0:W-:Y:S01]  /*2680*/  @P3 STG.E.U16 desc[UR36][R4.64+0x12], R2 ;  /* 0x0000120204003986 */ /* 0x0001e2000c101524 */
[----:B------:R-:W-:Y:S05]  /*2690*/  @!P1 BRA `(.L_x_44) ;  /* 0x0000000000049947 */ /* 0x000fea0003800000 */
[----:B------:R3:W5:Y:S02]  /*26a0*/  LDG.E.LTC128B.U16 R22, desc[UR36][R8.64+0x10] ;  /* 0x0000102408167981 */ /* 0x000764000c1e1520 */
.L_x_44:
[----:B------:R-:W-:Y:S05]  /*26b0*/  BSYNC B1 ;  /* 0x0000000000017941 */ /* 0x000fea0003800000 */
.L_x_43:
[----:B-----5:R-:W-:Y:S01]  /*26c0*/  HADD2.F32 R13, -RZ, R22.H0_H0 ;  /* 0x20000016ff0d7230 */ /* 0x020fe20000004100 */
[----:B------:R-:W-:Y:S01]  /*26d0*/  ISETP.GT.AND P0, PT, R3, 0x8, P0 ;  /* 0x000000080300780c */ /* 0x000fe20000704270 */
[----:B------:R-:W-:Y:S03]  /*26e0*/  BSSY B1, `(.L_x_45) ;  /* 0x0000007000017945 */ /* 0x000fe60003800000 */
[----:B------:R-:W-:-:S04]  /*26f0*/  FMUL R13, R13, R152 ;  /* 0x000000980d0d7220 */ /* 0x000fc80000400000 */
[----:B------:R-:W-:-:S05]  /*2700*/  FFMA R13, R30, R153, R13 ;  /* 0x000000991e0d7223 */ /* 0x000fca000000000d */
[----:B------:R-:W-:-:S05]  /*2710*/  F2FP.F16.F32.PACK_AB R13, RZ, R13 ;  /* 0x0000000dff0d723e */ /* 0x000fca00000000ff */
[----:B------:R0:W-:Y:S01]  /*2720*/  @P1 STG.E.U16 desc[UR36][R10.64+0x10], R13 ;  /* 0x0000100d0a001986 */ /* 0x0001e2000c101524 */
[----:B------:R-:W-:Y:S05]  /*2730*/  @!P0 BRA `(.L_x_46) ;  /* 0x0000000000048947 */ /* 0x000fea0003800000 */
[----:B------:R0:W5:Y:S02]  /*2740*/  LDG.E.LTC128B.U16 R22, desc[UR36][R8.64+0x12] ;  /* 0x0000122408167981 */ /* 0x000164000c1e1520 */
.L_x_46:
[----:B------:R-:W-:Y:S05]  /*2750*/  BSYNC B1 ;  /* 0x0000000000017941 */ /* 0x000fea0003800000 */
.L_x_45:
[----:B0----5:R-:W-:Y:S01]  /*2760*/  HADD2.F32 R13, -RZ, R22.H0_H0 ;  /* 0x20000016ff0d7230 */ /* 0x021fe20000004100 */
        /* <DEDUP_REMOVED lines=9> */
.L_x_48:
[----:B------:R-:W-:Y:S05]  /*2800*/  BSYNC B1 ;  /* 0x0000000000017941 */ /* 0x000fea0003800000 */
.L_x_47:
        /* <DEDUP_REMOVED lines=10> */
.L_x_50:
[----:B------:R-:W-:Y:S05]  /*28b0*/  BSYNC B1 ;  /* 0x0000000000017941 */ /* 0x000fea0003800000 */
.L_x_49:
[----:B0----5:R-:W-:Y:S01]  /*28c0*/  HADD2.F32 R13, -RZ, R22.H0_H0 ;  /* 0x20000016ff0d7230 */ /* 0x021fe20000004100 */
        /* <DEDUP_REMOVED lines=8> */
.L_x_52:
[----:B------:R-:W-:Y:S05]  /*2950*/  BSYNC B1 ;  /* 0x0000000000017941 */ /* 0x000fea0003800000 */
.L_x_51:
        /* <DEDUP_REMOVED lines=9> */
.L_x_54:
[----:B------:R-:W-:Y:S05]  /*29f0*/  BSYNC B1 ;  /* 0x0000000000017941 */ /* 0x000fea0003800000 */
.L_x_53:
        /* <DEDUP_REMOVED lines=10> */
.L_x_56:
[----:B------:R-:W-:Y:S05]  /*2aa0*/  BSYNC B1 ;  /* 0x0000000000017941 */ /* 0x000fea0003800000 */
.L_x_55:
        /* <DEDUP_REMOVED lines=10> */
.L_x_58:
[----:B------:R-:W-:Y:S05]  /*2b50*/  BSYNC B1 ;  /* 0x0000000000017941 */ /* 0x000fea0003800000 */
.L_x_57:
        /* <DEDUP_REMOVED lines=9> */
.L_x_60:
[----:B------:R-:W-:Y:S05]  /*2bf0*/  BSYNC B1 ;  /* 0x0000000000017941 */ /* 0x000fea0003800000 */
.L_x_59:
        /* <DEDUP_REMOVED lines=9> */
.L_x_62:
[----:B------:R-:W-:Y:S05]  /*2c90*/  BSYNC B1 ;  /* 0x0000000000017941 */ /* 0x000fea0003800000 */
.L_x_61:
        /* <DEDUP_REMOVED lines=10> */
.L_x_64:
[----:B------:R-:W-:Y:S05]  /*2d40*/  BSYNC B1 ;  /* 0x0000000000017941 */ /* 0x000fea0003800000 */
.L_x_63:
        /* <DEDUP_REMOVED lines=10> */
.L_x_66:
[----:B------:R-:W-:Y:S05]  /*2df0*/  BSYNC B1 ;  /* 0x0000000000017941 */ /* 0x000fea0003800000 */
.L_x_65:
        /* <DEDUP_REMOVED lines=9> */
.L_x_68:
[----:B------:R-:W-:Y:S05]  /*2e90*/  BSYNC B1 ;  /* 0x0000000000017941 */ /* 0x000fea0003800000 */
.L_x_67:
        /* <DEDUP_REMOVED lines=9> */
.L_x_70:
[----:B------:R-:W-:Y:S05]  /*2f30*/  BSYNC B1 ;  /* 0x0000000000017941 */ /* 0x000fea0003800000 */
.L_x_69:
        /* <DEDUP_REMOVED lines=10> */
.L_x_72:
[----:B------:R-:W-:Y:S05]  /*2fe0*/  BSYNC B1 ;  /* 0x0000000000017941 */ /* 0x000fea0003800000 */
.L_x_71:
        /* <DEDUP_REMOVED lines=10> */
.L_x_74:
[----:B------:R-:W-:Y:S05]  /*3090*/  BSYNC B1 ;  /* 0x0000000000017941 */ /* 0x000fea0003800000 */
.L_x_73:
        /* <DEDUP_REMOVED lines=9> */
.L_x_76:
[----:B------:R-:W-:Y:S05]  /*3130*/  BSYNC B1 ;  /* 0x0000000000017941 */ /* 0x000fea0003800000 */
.L_x_75:
        /* <DEDUP_REMOVED lines=9> */
.L_x_78:
[----:B------:R-:W-:Y:S05]  /*31d0*/  BSYNC B1 ;  /* 0x0000000000017941 */ /* 0x000fea0003800000 */
.L_x_77:
        /* <DEDUP_REMOVED lines=10> */
.L_x_80:
[----:B------:R-:W-:Y:S05]  /*3280*/  BSYNC B1 ;  /* 0x0000000000017941 */ /* 0x000fea0003800000 */
.L_x_79:
        /* <DEDUP_REMOVED lines=10> */
.L_x_82:
[----:B------:R-:W-:Y:S05]  /*3330*/  BSYNC B1 ;  /* 0x0000000000017941 */ /* 0x000fea0003800000 */
.L_x_81:
        /* <DEDUP_REMOVED lines=9> */
.L_x_84:
[----:B------:R-:W-:Y:S05]  /*33d0*/  BSYNC B1 ;  /* 0x0000000000017941 */ /* 0x000fea0003800000 */
.L_x_83:
        /* <DEDUP_REMOVED lines=9> */
.L_x_86:
[----:B------:R-:W-:Y:S05]  /*3470*/  BSYNC B1 ;  /* 0x0000000000017941 */ /* 0x000fea0003800000 */
.L_x_85:
        /* <DEDUP_REMOVED lines=10> */
.L_x_88:
[----:B------:R-:W-:Y:S05]  /*3520*/  BSYNC B1 ;  /* 0x0000000000017941 */ /* 0x000fea0003800000 */
.L_x_87:
        /* <DEDUP_REMOVED lines=10> */
.L_x_90:
[----:B------:R-:W-:Y:S05]  /*35d0*/  BSYNC B1 ;  /* 0x0000000000017941 */ /* 0x000fea0003800000 */
.L_x_89:
        /* <DEDUP_REMOVED lines=9> */
.L_x_92:
[----:B------:R-:W-:Y:S05]  /*3670*/  BSYNC B1 ;  /* 0x0000000000017941 */ /* 0x000fea0003800000 */
.L_x_91:
        /* <DEDUP_REMOVED lines=9> */
.L_x_94:
[----:B------:R-:W-:Y:S05]  /*3710*/  BSYNC B1 ;  /* 0x0000000000017941 */ /* 0x000fea0003800000 */
.L_x_93:
        /* <DEDUP_REMOVED lines=10> */
.L_x_96:
[----:B------:R-:W-:Y:S05]  /*37c0*/  BSYNC B1 ;  /* 0x0000000000017941 */ /* 0x000fea0003800000 */
.L_x_95:
        /* <DEDUP_REMOVED lines=10> */
.L_x_98:
[----:B------:R-:W-:Y:S05]  /*3870*/  BSYNC B1 ;  /* 0x0000000000017941 */ /* 0x000fea0003800000 */
.L_x_97:
        /* <DEDUP_REMOVED lines=9> */
.L_x_100:
[----:B------:R-:W-:Y:S05]  /*3910*/  BSYNC B1 ;  /* 0x0000000000017941 */ /* 0x000fea0003800000 */
.L_x_99:
        /* <DEDUP_REMOVED lines=9> */
.L_x_102:
[----:B------:R-:W-:Y:S05]  /*39b0*/  BSYNC B1 ;  /* 0x0000000000017941 */ /* 0x000fea0003800000 */
.L_x_101:
        /* <DEDUP_REMOVED lines=10> */
.L_x_104:
[----:B------:R-:W-:Y:S05]  /*3a60*/  BSYNC B1 ;  /* 0x0000000000017941 */ /* 0x000fea0003800000 */
.L_x_103:
        /* <DEDUP_REMOVED lines=10> */
.L_x_106:
[----:B------:R-:W-:Y:S05]  /*3b10*/  BSYNC B1 ;  /* 0x0000000000017941 */ /* 0x000fea0003800000 */
.L_x_105:
        /* <DEDUP_REMOVED lines=9> */
.L_x_108:
[----:B------:R-:W-:Y:S05]  /*3bb0*/  BSYNC B1 ;  /* 0x0000000000017941 */ /* 0x000fea0003800000 */
.L_x_107:
        /* <DEDUP_REMOVED lines=9> */
.L_x_110:
[----:B------:R-:W-:Y:S05]  /*3c50*/  BSYNC B1 ;  /* 0x0000000000017941 */ /* 0x000fea0003800000 */
.L_x_109:
        /* <DEDUP_REMOVED lines=10> */
.L_x_112:
[----:B------:R-:W-:Y:S05]  /*3d00*/  BSYNC B1 ;  /* 0x0000000000017941 */ /* 0x000fea0003800000 */
.L_x_111:
        /* <DEDUP_REMOVED lines=10> */
.L_x_114:
[----:B------:R-:W-:Y:S05]  /*3db0*/  BSYNC B1 ;  /* 0x0000000000017941 */ /* 0x000fea0003800000 */
.L_x_113:
        /* <DEDUP_REMOVED lines=9> */
.L_x_116:
[----:B------:R-:W-:Y:S05]  /*3e50*/  BSYNC B1 ;  /* 0x0000000000017941 */ /* 0x000fea0003800000 */
.L_x_115:
        /* <DEDUP_REMOVED lines=9> */
.L_x_118:
[----:B------:R-:W-:Y:S05]  /*3ef0*/  BSYNC B1 ;  /* 0x0000000000017941 */ /* 0x000fea0003800000 */
.L_x_117:
        /* <DEDUP_REMOVED lines=10> */
.L_x_120:
[----:B------:R-:W-:Y:S05]  /*3fa0*/  BSYNC B1 ;  /* 0x0000000000017941 */ /* 0x000fea0003800000 */
.L_x_119:
        /* <DEDUP_REMOVED lines=10> */
.L_x_122:
[----:B------:R-:W-:Y:S05]  /*4050*/  BSYNC B1 ;  /* 0x0000000000017941 */ /* 0x000fea0003800000 */
.L_x_121:
        /* <DEDUP_REMOVED lines=9> */
.L_x_124:
[----:B------:R-:W-:Y:S05]  /*40f0*/  BSYNC B1 ;  /* 0x0000000000017941 */ /* 0x000fea0003800000 */
.L_x_123:
        /* <DEDUP_REMOVED lines=9> */
.L_x_126:
[----:B------:R-:W-:Y:S05]  /*4190*/  BSYNC B1 ;  /* 0x0000000000017941 */ /* 0x000fea0003800000 */
.L_x_125:
        /* <DEDUP_REMOVED lines=10> */
.L_x_128:
[----:B------:R-:W-:Y:S05]  /*4240*/  BSYNC B1 ;  /* 0x0000000000017941 */ /* 0x000fea0003800000 */
.L_x_127:
        /* <DEDUP_REMOVED lines=10> */
.L_x_130:
[----:B------:R-:W-:Y:S05]  /*42f0*/  BSYNC B1 ;  /* 0x0000000000017941 */ /* 0x000fea0003800000 */
.L_x_129:
        /* <DEDUP_REMOVED lines=9> */
.L_x_132:
[----:B------:R-:W-:Y:S05]  /*4390*/  BSYNC B1 ;  /* 0x0000000000017941 */ /* 0x000fea0003800000 */
.L_x_131:
        /* <DEDUP_REMOVED lines=9> */
.L_x_134:
[----:B------:R-:W-:Y:S05]  /*4430*/  BSYNC B1 ;  /* 0x0000000000017941 */ /* 0x000fea0003800000 */
.L_x_133:
        /* <DEDUP_REMOVED lines=10> */
.L_x_136:
[----:B------:R-:W-:Y:S05]  /*44e0*/  BSYNC B1 ;  /* 0x0000000000017941 */ /* 0x000fea0003800000 */
.L_x_135:
        /* <DEDUP_REMOVED lines=10> */
.L_x_138:
[----:B------:R-:W-:Y:S05]  /*4590*/  BSYNC B1 ;  /* 0x0000000000017941 */ /* 0x000fea0003800000 */
.L_x_137:
        /* <DEDUP_REMOVED lines=9> */
.L_x_140:
[----:B------:R-:W-:Y:S05]  /*4630*/  BSYNC B1 ;  /* 0x0000000000017941 */ /* 0x000fea0003800000 */
.L_x_139:
        /* <DEDUP_REMOVED lines=9> */
.L_x_142:
[----:B------:R-:W-:Y:S05]  /*46d0*/  BSYNC B1 ;  /* 0x0000000000017941 */ /* 0x000fea0003800000 */
.L_x_141:
        /* <DEDUP_REMOVED lines=10> */
.L_x_144:
[----:B------:R-:W-:Y:S05]  /*4780*/  BSYNC B1 ;  /* 0x0000000000017941 */ /* 0x000fea0003800000 */
.L_x_143:
        /* <DEDUP_REMOVED lines=10> */
.L_x_146:
[----:B------:R-:W-:Y:S05]  /*4830*/  BSYNC B1 ;  /* 0x0000000000017941 */ /* 0x000fea0003800000 */
.L_x_145:
        /* <DEDUP_REMOVED lines=9> */
.L_x_148:
[----:B------:R-:W-:Y:S05]  /*48d0*/  BSYNC B1 ;  /* 0x0000000000017941 */ /* 0x000fea0003800000 */
.L_x_147:
        /* <DEDUP_REMOVED lines=9> */
.L_x_150:
[----:B------:R-:W-:Y:S05]  /*4970*/  BSYNC B1 ;  /* 0x0000000000017941 */ /* 0x000fea0003800000 */
.L_x_149:
        /* <DEDUP_REMOVED lines=10> */
.L_x_152:
[----:B------:R-:W-:Y:S05]  /*4a20*/  BSYNC B1 ;  /* 0x0000000000017941 */ /* 0x000fea0003800000 */
.L_x_151:
        /* <DEDUP_REMOVED lines=10> */
.L_x_154:
[----:B------:R-:W-:Y:S05]  /*4ad0*/  BSYNC B1 ;  /* 0x0000000000017941 */ /* 0x000fea0003800000 */
.L_x_153:
        /* <DEDUP_REMOVED lines=9> */
.L_x_156:
[----:B------:R-:W-:Y:S05]  /*4b70*/  BSYNC B1 ;  /* 0x0000000000017941 */ /* 0x000fea0003800000 */
.L_x_155:
        /* <DEDUP_REMOVED lines=9> */
.L_x_158:
[----:B------:R-:W-:Y:S05]  /*4c10*/  BSYNC B1 ;  /* 0x0000000000017941 */ /* 0x000fea0003800000 */
.L_x_157:
        /* <DEDUP_REMOVED lines=10> */
.L_x_160:
[----:B------:R-:W-:Y:S05]  /*4cc0*/  BSYNC B1 ;  /* 0x0000000000017941 */ /* 0x000fea0003800000 */
.L_x_159:
        /* <DEDUP_REMOVED lines=10> */
.L_x_162:
[----:B------:R-:W-:Y:S05]  /*4d70*/  BSYNC B1 ;  /* 0x0000000000017941 */ /* 0x000fea0003800000 */
.L_x_161:
        /* <DEDUP_REMOVED lines=9> */
.L_x_164:
[----:B------:R-:W-:Y:S05]  /*4e10*/  BSYNC B1 ;  /* 0x0000000000017941 */ /* 0x000fea0003800000 */
.L_x_163:
        /* <DEDUP_REMOVED lines=9> */
.L_x_166:
[----:B------:R-:W-:Y:S05]  /*4eb0*/  BSYNC B1 ;  /* 0x0000000000017941 */ /* 0x000fea0003800000 */
.L_x_165:
        /* <DEDUP_REMOVED lines=10> */
.L_x_168:
[----:B------:R-:W-:Y:S05]  /*4f60*/  BSYNC B1 ;  /* 0x0000000000017941 */ /* 0x000fea0003800000 */
.L_x_167:
        /* <DEDUP_REMOVED lines=10> */
.L_x_170:
[----:B------:R-:W-:Y:S05]  /*5010*/  BSYNC B1 ;  /* 0x0000000000017941 */ /* 0x000fea0003800000 */
.L_x_169:
        /* <DEDUP_REMOVED lines=9> */
.L_x_172:
[----:B------:R-:W-:Y:S05]  /*50b0*/  BSYNC B1 ;  /* 0x0000000000017941 */ /* 0x000fea0003800000 */
.L_x_171:
        /* <DEDUP_REMOVED lines=9> */
.L_x_174:
[----:B------:R-:W-:Y:S05]  /*5150*/  BSYNC B1 ;  /* 0x0000000000017941 */ /* 0x000fea0003800000 */
.L_x_173:
        /* <DEDUP_REMOVED lines=10> */
.L_x_176:
[----:B------:R-:W-:Y:S05]  /*5200*/  BSYNC B1 ;  /* 0x0000000000017941 */ /* 0x000fea0003800000 */
.L_x_175:
        /* <DEDUP_REMOVED lines=10> */
.L_x_178:
[----:B------:R-:W-:Y:S05]  /*52b0*/  BSYNC B1 ;  /* 0x0000000000017941 */ /* 0x000fea0003800000 */
.L_x_177:
        /* <DEDUP_REMOVED lines=9> */
.L_x_180:
[----:B------:R-:W-:Y:S05]  /*5350*/  BSYNC B1 ;  /* 0x0000000000017941 */ /* 0x000fea0003800000 */
.L_x_179:
        /* <DEDUP_REMOVED lines=9> */
.L_x_182:
[----:B------:R-:W-:Y:S05]  /*53f0*/  BSYNC B1 ;  /* 0x0000000000017941 */ /* 0x000fea0003800000 */
.L_x_181:
        /* <DEDUP_REMOVED lines=10> */
.L_x_184:
[----:B------:R-:W-:Y:S05]  /*54a0*/  BSYNC B1 ;  /* 0x0000000000017941 */ /* 0x000fea0003800000 */
.L_x_183:
        /* <DEDUP_REMOVED lines=10> */
.L_x_186:
[----:B------:R-:W-:Y:S05]  /*5550*/  BSYNC B1 ;  /* 0x0000000000017941 */ /* 0x000fea0003800000 */
.L_x_185:
        /* <DEDUP_REMOVED lines=9> */
.L_x_188:
[----:B------:R-:W-:Y:S05]  /*55f0*/  BSYNC B1 ;  /* 0x0000000000017941 */ /* 0x000fea0003800000 */
.L_x_187:
        /* <DEDUP_REMOVED lines=9> */
.L_x_190:
[----:B------:R-:W-:Y:S05]  /*5690*/  BSYNC B1 ;  /* 0x0000000000017941 */ /* 0x000fea0003800000 */
.L_x_189:
        /* <DEDUP_REMOVED lines=10> */
.L_x_192:
[----:B------:R-:W-:Y:S05]  /*5740*/  BSYNC B1 ;  /* 0x0000000000017941 */ /* 0x000fea0003800000 */
.L_x_191:
        /* <DEDUP_REMOVED lines=10> */
.L_x_194:
[----:B------:R-:W-:Y:S05]  /*57f0*/  BSYNC B1 ;  /* 0x0000000000017941 */ /* 0x000fea0003800000 */
.L_x_193:
        /* <DEDUP_REMOVED lines=9> */
.L_x_196:
[----:B------:R-:W-:Y:S05]  /*5890*/  BSYNC B1 ;  /* 0x0000000000017941 */ /* 0x000fea0003800000 */
.L_x_195:
        /* <DEDUP_REMOVED lines=9> */
.L_x_198:
[----:B------:R-:W-:Y:S05]  /*5930*/  BSYNC B1 ;  /* 0x0000000000017941 */ /* 0x000fea0003800000 */
.L_x_197:
        /* <DEDUP_REMOVED lines=10> */
.L_x_200:
[----:B------:R-:W-:Y:S05]  /*59e0*/  BSYNC B1 ;  /* 0x0000000000017941 */ /* 0x000fea0003800000 */
.L_x_199:
        /* <DEDUP_REMOVED lines=10> */
.L_x_202:
[----:B------:R-:W-:Y:S05]  /*5a90*/  BSYNC B1 ;  /* 0x0000000000017941 */ /* 0x000fea0003800000 */
.L_x_201:
        /* <DEDUP_REMOVED lines=9> */
.L_x_204:
[----:B------:R-:W-:Y:S05]  /*5b30*/  BSYNC B1 ;  /* 0x0000000000017941 */ /* 0x000fea0003800000 */
.L_x_203:
        /* <DEDUP_REMOVED lines=9> */
.L_x_206:
[----:B------:R-:W-:Y:S05]  /*5bd0*/  BSYNC B1 ;  /* 0x0000000000017941 */ /* 0x000fea0003800000 */
.L_x_205:
        /* <DEDUP_REMOVED lines=10> */
.L_x_208:
[----:B------:R-:W-:Y:S05]  /*5c80*/  BSYNC B1 ;  /* 0x0000000000017941 */ /* 0x000fea0003800000 */
.L_x_207:
        /* <DEDUP_REMOVED lines=10> */
.L_x_210:
[----:B------:R-:W-:Y:S05]  /*5d30*/  BSYNC B1 ;  /* 0x0000000000017941 */ /* 0x000fea0003800000 */
.L_x_209:
        /* <DEDUP_REMOVED lines=9> */
.L_x_212:
[----:B------:R-:W-:Y:S05]  /*5dd0*/  BSYNC B1 ;  /* 0x0000000000017941 */ /* 0x000fea0003800000 */
.L_x_211:
        /* <DEDUP_REMOVED lines=9> */
.L_x_214:
[----:B------:R-:W-:Y:S05]  /*5e70*/  BSYNC B1 ;  /* 0x0000000000017941 */ /* 0x000fea0003800000 */
.L_x_213:
        /* <DEDUP_REMOVED lines=10> */
.L_x_216:
[----:B------:R-:W-:Y:S05]  /*5f20*/  BSYNC B1 ;  /* 0x0000000000017941 */ /* 0x000fea0003800000 */
.L_x_215:
        /* <DEDUP_REMOVED lines=10> */
.L_x_218:
[----:B------:R-:W-:Y:S05]  /*5fd0*/  BSYNC B1 ;  /* 0x0000000000017941 */ /* 0x000fea0003800000 */
.L_x_217:
        /* <DEDUP_REMOVED lines=9> */
.L_x_220:
[----:B------:R-:W-:Y:S05]  /*6070*/  BSYNC B1 ;  /* 0x0000000000017941 */ /* 0x000fea0003800000 */
.L_x_219:
        /* <DEDUP_REMOVED lines=9> */
.L_x_222:
[----:B------:R-:W-:Y:S05]  /*6110*/  BSYNC B1 ;  /* 0x0000000000017941 */ /* 0x000fea0003800000 */
.L_x_221:
        /* <DEDUP_REMOVED lines=10> */
.L_x_224:
[----:B------:R-:W-:Y:S05]  /*61c0*/  BSYNC B1 ;  /* 0x0000000000017941 */ /* 0x000fea0003800000 */
.L_x_223:
        /* <DEDUP_REMOVED lines=10> */
.L_x_226:
[----:B------:R-:W-:Y:S05]  /*6270*/  BSYNC B1 ;  /* 0x0000000000017941 */ /* 0x000fea0003800000 */
.L_x_225:
        /* <DEDUP_REMOVED lines=9> */
.L_x_228:
[----:B------:R-:W-:Y:S05]  /*6310*/  BSYNC B1 ;  /* 0x0000000000017941 */ /* 0x000fea0003800000 */
.L_x_227:
        /* <DEDUP_REMOVED lines=9> */
.L_x_230:
[----:B------:R-:W-:Y:S05]  /*63b0*/  BSYNC B1 ;  /* 0x0000000000017941 */ /* 0x000fea0003800000 */
.L_x_229:
        /* <DEDUP_REMOVED lines=10> */
.L_x_232:
[----:B------:R-:W-:Y:S05]  /*6460*/  BSYNC B1 ;  /* 0x0000000000017941 */ /* 0x000fea0003800000 */
.L_x_231:
        /* <DEDUP_REMOVED lines=10> */
.L_x_234:
[----:B------:R-:W-:Y:S05]  /*6510*/  BSYNC B1 ;  /* 0x0000000000017941 */ /* 0x000fea0003800000 */
.L_x_233:
        /* <DEDUP_REMOVED lines=9> */
.L_x_236:
[----:B------:R-:W-:Y:S05]  /*65b0*/  BSYNC B1 ;  /* 0x0000000000017941 */ /* 0x000fea0003800000 */
.L_x_235:
        /* <DEDUP_REMOVED lines=9> */
.L_x_238:
[----:B------:R-:W-:Y:S05]  /*6650*/  BSYNC B1 ;  /* 0x0000000000017941 */ /* 0x000fea0003800000 */
.L_x_237:
        /* <DEDUP_REMOVED lines=10> */
.L_x_240:
[----:B------:R-:W-:Y:S05]  /*6700*/  BSYNC B1 ;  /* 0x0000000000017941 */ /* 0x000fea0003800000 */
.L_x_239:
        /* <DEDUP_REMOVED lines=10> */
.L_x_242:
[----:B------:R-:W-:Y:S05]  /*67b0*/  BSYNC B1 ;  /* 0x0000000000017941 */ /* 0x000fea0003800000 */
.L_x_241:
        /* <DEDUP_REMOVED lines=9> */
.L_x_244:
[----:B------:R-:W-:Y:S05]  /*6850*/  BSYNC B1 ;  /* 0x0000000000017941 */ /* 0x000fea0003800000 */
.L_x_243:
        /* <DEDUP_REMOVED lines=9> */
.L_x_246:
[----:B------:R-:W-:Y:S05]  /*68f0*/  BSYNC B1 ;  /* 0x0000000000017941 */ /* 0x000fea0003800000 */
.L_x_245:
        /* <DEDUP_REMOVED lines=10> */
.L_x_248:
[----:B------:R-:W-:Y:S05]  /*69a0*/  BSYNC B1 ;  /* 0x0000000000017941 */ /* 0x000fea0003800000 */
.L_x_247:
        /* <DEDUP_REMOVED lines=10> */
.L_x_250:
[----:B------:R-:W-:Y:S05]  /*6a50*/  BSYNC B1 ;  /* 0x0000000000017941 */ /* 0x000fea0003800000 */
.L_x_249:
        /* <DEDUP_REMOVED lines=9> */
.L_x_252:
[----:B------:R-:W-:Y:S05]  /*6af0*/  BSYNC B1 ;  /* 0x0000000000017941 */ /* 0x000fea0003800000 */
.L_x_251:
        /* <DEDUP_REMOVED lines=9> */
.L_x_254:
[----:B------:R-:W-:Y:S05]  /*6b90*/  BSYNC B1 ;  /* 0x0000000000017941 */ /* 0x000fea0003800000 */
.L_x_253:
        /* <DEDUP_REMOVED lines=10> */
.L_x_256:
[----:B------:R-:W-:Y:S05]  /*6c40*/  BSYNC B1 ;  /* 0x0000000000017941 */ /* 0x000fea0003800000 */
.L_x_255:
        /* <DEDUP_REMOVED lines=10> */
.L_x_258:
[----:B------:R-:W-:Y:S05]  /*6cf0*/  BSYNC B1 ;  /* 0x0000000000017941 */ /* 0x000fea0003800000 */
.L_x_257:
        /* <DEDUP_REMOVED lines=9> */
.L_x_260:
[----:B------:R-:W-:Y:S05]  /*6d90*/  BSYNC B1 ;  /* 0x0000000000017941 */ /* 0x000fea0003800000 */
.L_x_259:
        /* <DEDUP_REMOVED lines=9> */
.L_x_262:
[----:B------:R-:W-:Y:S05]  /*6e30*/  BSYNC B1 ;  /* 0x0000000000017941 */ /* 0x000fea0003800000 */
.L_x_261:
        /* <DEDUP_REMOVED lines=10> */
.L_x_264:
[----:B------:R-:W-:Y:S05]  /*6ee0*/  BSYNC B1 ;  /* 0x0000000000017941 */ /* 0x000fea0003800000 */
.L_x_263:
        /* <DEDUP_REMOVED lines=10> */
.L_x_266:
[----:B------:R-:W-:Y:S05]  /*6f90*/  BSYNC B1 ;  /* 0x0000000000017941 */ /* 0x000fea0003800000 */
.L_x_265:
        /* <DEDUP_REMOVED lines=9> */
.L_x_268:
[----:B------:R-:W-:Y:S05]  /*7030*/  BSYNC B1 ;  /* 0x0000000000017941 */ /* 0x000fea0003800000 */
.L_x_267:
        /* <DEDUP_REMOVED lines=9> */
.L_x_270:
[----:B------:R-:W-:Y:S05]  /*70d0*/  BSYNC B1 ;  /* 0x0000000000017941 */ /* 0x000fea0003800000 */
.L_x_269:
        /* <DEDUP_REMOVED lines=10> */
.L_x_272:
[----:B------:R-:W-:Y:S05]  /*7180*/  BSYNC B1 ;  /* 0x0000000000017941 */ /* 0x000fea0003800000 */
.L_x_271:
        /* <DEDUP_REMOVED lines=10> */
.L_x_274:
[----:B------:R-:W-:Y:S05]  /*7230*/  BSYNC B1 ;  /* 0x0000000000017941 */ /* 0x000fea0003800000 */
.L_x_273:
        /* <DEDUP_REMOVED lines=9> */
.L_x_276:
[----:B------:R-:W-:Y:S05]  /*72d0*/  BSYNC B1 ;  /* 0x0000000000017941 */ /* 0x000fea0003800000 */
.L_x_275:
        /* <DEDUP_REMOVED lines=9> */
.L_x_278:
[----:B------:R-:W-:Y:S05]  /*7370*/  BSYNC B1 ;  /* 0x0000000000017941 */ /* 0x000fea0003800000 */
.L_x_277:
        /* <DEDUP_REMOVED lines=10> */
.L_x_280:
[----:B------:R-:W-:Y:S05]  /*7420*/  BSYNC B1 ;  /* 0x0000000000017941 */ /* 0x000fea0003800000 */
.L_x_279:
        /* <DEDUP_REMOVED lines=10> */
.L_x_282:
[----:B------:R-:W-:Y:S05]  /*74d0*/  BSYNC B1 ;  /* 0x0000000000017941 */ /* 0x000fea0003800000 */
.L_x_281:
[----:B01--45:R-:W-:Y:S01]  /*74e0*/  HADD2.F32 R7, -RZ, R22.H0_H0 ;  /* 0x20000016ff077230 */ /* 0x033fe20000004100 */
        /* <DEDUP_REMOVED lines=8> */
.L_x_284:
[----:B------:R-:W-:Y:S05]  /*7570*/  BSYNC B1 ;  /* 0x0000000000017941 */ /* 0x000fea0003800000 */
.L_x_283:
[----:B0----5:R-:W-:Y:S01]  /*7580*/  HADD2.F32 R5, -RZ, R22.H0_H0 ;  /* 0x20000016ff057230 */ /* 0x021fe20000004100 */
[----:B------:R-:W-:Y:S01]  /*7590*/  ISETP.GT.AND P0, PT, R3, 0x8, P0 ;  /* 0x000000080300780c */ /* 0x000fe20000704270 */
[----:B------:R-:W-:Y:S01]  /*75a0*/  @P1 IMAD.MOV.U32 R4, RZ, RZ, R10 ;  /* 0x000000ffff041224 */ /* 0x000fe200078e000a */
[----:B------:R-:W-:Y:S02]  /*75b0*/  BSSY B1, `(.L_x_285) ;  /* 0x0000009000017945 */ /* 0x000fe40003800000 */
[----:B------:R-:W-:-:S04]  /*75c0*/  FMUL R5, R5, R152 ;  /* 0x0000009805057220 */ /* 0x000fc80000400000 */
[----:B------:R-:W-:-:S05]  /*75d0*/  FFMA R5, R150, R153, R5 ;  /* 0x0000009996057223 */ /* 0x000fca0000000005 */
[----:B------:R-:W-:-:S04]  /*75e0*/  F2FP.F16.F32.PACK_AB R5, RZ, R5 ;  /* 0x00000005ff05723e */ /* 0x000fc800000000ff */
[----:B------:R-:W-:Y:S01]  /*75f0*/  PRMT R2, R5, 0x7610, R2 ;  /* 0x0000761005027816 */ /* 0x000fe20000000002 */
[----:B------:R-:W-:-:S05]  /*7600*/  @P1 IMAD.MOV.U32 R5, RZ, RZ, R11 ;  /* 0x000000ffff051224 */ /* 0x000fca00078e000b */
[----:B------:R0:W-:Y:S01]  /*7610*/  @P1 STG.E.U16 desc[UR36][R4.64+0x1f0], R2 ;  /* 0x0001f00204001986 */ /* 0x0001e2000c101524 */
[----:B------:R-:W-:Y:S05]  /*7620*/  @!P0 BRA `(.L_x_286) ;  /* 0x0000000000048947 */ /* 0x000fea0003800000 */
[----:B------:R4:W5:Y:S02]  /*7630*/  LDG.E.LTC128B.U16 R22, desc[UR36][R8.64+0x1f2] ;  /* 0x0001f22408167981 */ /* 0x000964000c1e1520 */
.L_x_286:
[----:B------:R-:W-:Y:S05]  /*7640*/  BSYNC B1 ;  /* 0x0000000000017941 */ /* 0x000fea0003800000 */
.L_x_285:
[----:B------:R-:W-:Y:S05]  /*7650*/  @!P0 BRA `(.L_x_287) ;  /* 0x0000002400488947 */ /* 0x000fea0003800000 */
[----:B-----5:R-:W-:-:S05]  /*7660*/  HADD2.F32 R3, -RZ, R22.H0_H0 ;  /* 0x20000016ff037230 */ /* 0x020fca0000004100 */
[----:B------:R-:W-:-:S04]  /*7670*/  FMUL R0, R3, R152 ;  /* 0x0000009803007220 */ /* 0x000fc80000400000 */
[----:B------:R-:W-:-:S05]  /*7680*/  FFMA R0, R151, R153, R0 ;  /* 0x0000009997007223 */ /* 0x000fca0000000000 */
[----:B------:R-:W-:-:S05]  /*7690*/  F2FP.F16.F32.PACK_AB R0, RZ, R0 ;  /* 0x00000000ff00723e */ /* 0x000fca00000000ff */
[----:B------:R0:W-:Y:S01]  /*76a0*/  STG.E.U16 desc[UR36][R10.64+0x1f2], R0 ;  /* 0x0001f2000a007986 */ /* 0x0001e2000c101524 */
[----:B------:R-:W-:Y:S05]  /*76b0*/  BRA `(.L_x_287) ;  /* 0x0000002400307947 */ /* 0x000fea0003800000 */
.L_x_34:
[----:B------:R-:W-:Y:S01]  /*76c0*/  ISETP.GT.AND P0, PT, R0, 0x1, PT ;  /* 0x000000010000780c */ /* 0x000fe20003f04270 */
[----:B------:R-:W-:Y:S01]  /*76d0*/  ULDC.64 UR4, c[0x0][0x5c0] ;  /* 0x0001700000047ab9 */ /* 0x000fe20000000a00 */
[-C--:B------:R-:W-:Y:S01]  /*76e0*/  FMUL R24, R24, R153.reuse ;  /* 0x0000009918187220 */ /* 0x080fe20000400000 */
[-C--:B------:R-:W-:Y:S01]  /*76f0*/  FMUL R25, R25, R153.reuse ;  /* 0x0000009919197220 */ /* 0x080fe20000400000 */
[----:B------:R-:W-:Y:S01]  /*7700*/  ISETP.GT.AND P3, PT, R3, RZ, P0 ;  /* 0x000000ff0300720c */ /* 0x000fe20000764270 */
[-C--:B------:R-:W-:Y:S01]  /*7710*/  FMUL R26, R26, R153.reuse ;  /* 0x000000991a1a7220 */ /* 0x080fe20000400000 */
[----:B------:R-:W-:Y:S01]  /*7720*/  LEA R4, P4, R6, UR4, 0x1 ;  /* 0x0000000406047c11 */ /* 0x000fe2000f8808ff */
[-C--:B------:R-:W-:Y:S01]  /*7730*/  FMUL R27, R27, R153.reuse ;  /* 0x000000991b1b7220 */ /* 0x080fe20000400000 */
[----:B------:R-:W-:Y:S01]  /*7740*/  F2FP.F16.F32.PACK_AB R24, RZ, R24 ;  /* 0x00000018ff18723e */ /* 0x000fe200000000ff */
[-C--:B------:R-:W-:Y:S01]  /*7750*/  FMUL R28, R28, R153.reuse ;  /* 0x000000991c1c7220 */ /* 0x080fe20000400000 */
[----:B------:R-:W-:Y:S01]  /*7760*/  LEA.HI.X R5, R6, UR5, R179, 0x1, P4 ;  /* 0x0000000506057c11 */ /* 0x000fe2000a0f0cb3 */
[----:B------:R-:W-:Y:S01]  /*7770*/  FMUL R29, R29, R153 ;  /* 0x000000991d1d7220 */ /* 0x000fe20000400000 */
[----:B------:R-:W-:Y:S01]  /*7780*/  F2FP.F16.F32.PACK_AB R25, RZ, R25 ;  /* 0x00000019ff19723e */ /* 0x000fe200000000ff */
[-C--:B------:R-:W-:Y:S01]  /*7790*/  FMUL R30, R30, R153.reuse ;  /* 0x000000991e1e7220 */ /* 0x080fe20000400000 */
[----:B------:R-:W-:Y:S01]  /*77a0*/  SHF.L.U64.HI R11, R10, 0x4, R11 ;  /* 0x000000040a0b7819 */ /* 0x000fe2000001020b */
[----:B------:R-:W-:Y:S01]  /*77b0*/  @P1 STG.E.U16 desc[UR36][R4.64], R24 ;  /* 0x0000001804001986 */ /* 0x000fe2000c101524 */
[----:B------:R-:W-:Y:S01]  /*77c0*/  ISETP.GT.AND P1, PT, R0, 0x8, PT ;  /* 0x000000080000780c */ /* 0x000fe20003f24270 */
[-C--:B------:R-:W-:Y:S01]  /*77d0*/  FMUL R31, R31, R153.reuse ;  /* 0x000000991f1f7220 */ /* 0x080fe20000400000 */
[C---:B------:R-:W-:Y:S01]  /*77e0*/  ISETP.GT.AND P4, PT, R3.reuse, 0x8, P0 ;  /* 0x000000080300780c */ /* 0x040fe20000784270 */
[----:B------:R-:W-:Y:S01]  /*77f0*/  @P3 STG.E.U16 desc[UR36][R4.64+0x2], R25 ;  /* 0x0000021904003986 */ /* 0x000fe2000c101524 */
[----:B------:R-:W-:Y:S01]  /*7800*/  LEA R6, P3, R10, R4, 0x4 ;  /* 0x000000040a067211 */ /* 0x000fe200078620ff */
[-C--:B------:R-:W-:Y:S01]  /*7810*/  FMUL R32, R32, R153.reuse ;  /* 0x0000009920207220 */ /* 0x080fe20000400000 */
[----:B------:R-:W-:Y:S01]  /*7820*/  ISETP.GT.AND P2, PT, R3, 0x8, P2 ;  /* 0x000000080300780c */ /* 0x000fe20001744270 */
[-C--:B------:R-:W-:Y:S01]  /*7830*/  FMUL R33, R33, R153.reuse ;  /* 0x0000009921217220 */ /* 0x080fe20000400000 */
[----:B------:R-:W-:Y:S01]  /*7840*/  ISETP.GT.AND P0, PT, R0, 0x9, PT ;  /* 0x000000090000780c */ /* 0x000fe20003f04270 */
[----:B------:R-:W-:Y:S01]  /*7850*/  IMAD.X R7, R11, 0x1, R5, P3 ;  /* 0x000000010b077824 */ /* 0x000fe200018e0605 */
[C---:B------:R-:W-:Y:S01]  /*7860*/  ISETP.GT.AND P5, PT, R3.reuse, RZ, P1 ;  /* 0x000000ff0300720c */ /* 0x040fe20000fa4270 */
[-C--:B------:R-:W-:Y:S01]  /*7870*/  FMUL R34, R34, R153.reuse ;  /* 0x0000009922227220 */ /* 0x080fe20000400000 */
[----:B------:R-:W-:Y:S01]  /*7880*/  ISETP.GT.AND P3, PT, R3, RZ, P0 ;  /* 0x000000ff0300720c */ /* 0x000fe20000764270 */
[-C--:B------:R-:W-:Y:S01]  /*7890*/  FMUL R35, R35, R153.reuse ;  /* 0x0000009923237220 */ /* 0x080fe20000400000 */
[----:B------:R-:W-:Y:S01]  /*78a0*/  F2FP.F16.F32.PACK_AB R26, RZ, R26 ;  /* 0x0000001aff1a723e */ /* 0x000fe200000000ff */
[----:B------:R-:W-:Y:S01]  /*78b0*/  FMUL R36, R36, R153 ;  /* 0x0000009924247220 */ /* 0x000fe20000400000 */
[----:B------:R-:W-:Y:S01]  /*78c0*/  F2FP.F16.F32.PACK_AB R27, RZ, R27 ;  /* 0x0000001bff1b723e */ /* 0x000fe200000000ff */
[----:B------:R-:W-:Y:S01]  /*78d0*/  FMUL R37, R37, R153 ;  /* 0x0000009925257220 */ /* 0x000fe20000400000 */
[----:B------:R-:W-:Y:S01]  /*78e0*/  F2FP.F16.F32.PACK_AB R28, RZ, R28 ;  /* 0x0000001cff1c723e */ /* 0x000fe200000000ff */
[----:B------:R-:W-:Y:S01]  /*78f0*/  @P2 STG.E.U16 desc[UR36][R6.64], R26 ;  /* 0x0000001a06002986 */ /* 0x000fe2000c101524 */
[----:B------:R-:W-:Y:S01]  /*7900*/  F2FP.F16.F32.PACK_AB R29, RZ, R29 ;  /* 0x0000001dff1d723e */ /* 0x000fe200000000ff */
[-C--:B------:R-:W-:Y:S01]  /*7910*/  FMUL R38, R38, R153.reuse ;  /* 0x0000009926267220 */ /* 0x080fe20000400000 */
[----:B------:R-:W-:Y:S01]  /*7920*/  ISETP.GT.AND P2, PT, R3, 0x8, P1 ;  /* 0x000000080300780c */ /* 0x000fe20000f44270 */
[----:B------:R-:W-:Y:S01]  /*7930*/  @P4 STG.E.U16 desc[UR36][R6.64+0x2], R27 ;  /* 0x0000021b06004986 */ /* 0x000fe2000c101524 */
[----:B------:R-:W-:Y:S01]  /*7940*/  ISETP.GT.AND P1, PT, R0, 0x10, PT ;  /* 0x000000100000780c */ /* 0x000fe20003f24270 */
[-C--:B------:R-:W-:Y:S01]  /*7950*/  FMUL R39, R39, R153.reuse ;  /* 0x0000009927277220 */ /* 0x080fe20000400000 */
[----:B------:R-:W-:Y:S01]  /*7960*/  F2FP.F16.F32.PACK_AB R30, RZ, R30 ;  /* 0x0000001eff1e723e */ /* 0x000fe200000000ff */
[----:B------:R-:W-:Y:S01]  /*7970*/  @P5 STG.E.U16 desc[UR36][R4.64+0x10], R28 ;  /* 0x0000101c04005986 */ /* 0x000fe2000c101524 */
[C---:B------:R-:W-:Y:S01]  /*7980*/  ISETP.GT.AND P4, PT, R3.reuse, RZ, P1 ;  /* 0x000000ff0300720c */ /* 0x040fe20000f84270 */
[----:B------:R-:W-:Y:S01]  /*7990*/  FMUL R40, R40, R153 ;  /* 0x0000009928287220 */ /* 0x000fe20000400000 */
[----:B------:R-:W-:Y:S01]  /*79a0*/  F2FP.F16.F32.PACK_AB R31, RZ, R31 ;  /* 0x0000001fff1f723e */ /* 0x000fe200000000ff */
[----:B------:R-:W-:Y:S01]  /*79b0*/  @P3 STG.E.U16 desc[UR36][R4.64+0x12], R29 ;  /* 0x0000121d04003986 */ /* 0x000fe2000c101524 */
[----:B------:R-:W-:Y:S01]  /*79c0*/  ISETP.GT.AND P3, PT, R3, 0x8, P0 ;  /* 0x000000080300780c */ /* 0x000fe20000764270 */
[-C--:B------:R-:W-:Y:S01]  /*79d0*/  FMUL R41, R41, R153.reuse ;  /* 0x0000009929297220 */ /* 0x080fe20000400000 */
[----:B------:R-:W-:Y:S01]  /*79e0*/  ISETP.GT.AND P0, PT, R0, 0x11, PT ;  /* 0x000000110000780c */ /* 0x000fe20003f04270 */
[----:B------:R-:W-:Y:S01]  /*79f0*/  @P2 STG.E.U16 desc[UR36][R6.64+0x10], R30 ;  /* 0x0000101e06002986 */ /* 0x000fe2000c101524 */
[----:B------:R-:W-:Y:S01]  /*7a00*/  F2FP.F16.F32.PACK_AB R32, RZ, R32 ;  /* 0x00000020ff20723e */ /* 0x000fe200000000ff */
[-C--:B------:R-:W-:Y:S01]  /*7a10*/  FMUL R42, R42, R153.reuse ;  /* 0x000000992a2a7220 */ /* 0x080fe20000400000 */
[----:B------:R-:W-:Y:S01]  /*7a20*/  ISETP.GT.AND P5, PT, R3, RZ, P0 ;  /* 0x000000ff0300720c */ /* 0x000fe200007a4270 */
[-C--:B------:R-:W-:Y:S01]  /*7a30*/  FMUL R43, R43, R153.reuse ;  /* 0x000000992b2b7220 */ /* 0x080fe20000400000 */
[----:B------:R-:W-:Y:S01]  /*7a40*/  ISETP.GT.AND P2, PT, R3, 0x8, P1 ;  /* 0x000000080300780c */ /* 0x000fe20000f44270 */
[-C--:B------:R-:W-:Y:S01]  /*7a50*/  FMUL R44, R44, R153.reuse ;  /* 0x000000992c2c7220 */ /* 0x080fe20000400000 */
[----:B------:R-:W-:Y:S01]  /*7a60*/  ISETP.GT.AND P1, PT, R0, 0x18, PT ;  /* 0x000000180000780c */ /* 0x000fe20003f24270 */
[----:B------:R-:W-:Y:S01]  /*7a70*/  FMUL R45, R45, R153 ;  /* 0x000000992d2d7220 */ /* 0x000fe20000400000 */
[----:B------:R-:W-:Y:S01]  /*7a80*/  F2FP.F16.F32.PACK_AB R33, RZ, R33 ;  /* 0x00000021ff21723e */ /* 0x000fe200000000ff */
[----:B------:R-:W-:Y:S01]  /*7a90*/  @P3 STG.E.U16 desc[UR36][R6.64+0x12], R31 ;  /* 0x0000121f06003986 */ /* 0x000fe2000c101524 */
[C---:B------:R-:W-:Y:S01]  /*7aa0*/  ISETP.GT.AND P3, PT, R3.reuse, 0x8, P0 ;  /* 0x000000080300780c */ /* 0x040fe20000764270 */
[-C--:B------:R-:W-:Y:S01]  /*7ab0*/  FMUL R46, R46, R153.reuse ;  /* 0x000000992e2e7220 */ /* 0x080fe20000400000 */
[----:B------:R-:W-:Y:S01]  /*7ac0*/  ISETP.GT.AND P0, PT, R0, 0x19, PT ;  /* 0x000000190000780c */ /* 0x000fe20003f04270 */
[----:B------:R-:W-:Y:S01]  /*7ad0*/  @P4 STG.E.U16 desc[UR36][R4.64+0x20], R32 ;  /* 0x0000202004004986 */ /* 0x000fe2000c101524 */
[----:B------:R-:W-:Y:S01]  /*7ae0*/  ISETP.GT.AND P4, PT, R3, RZ, P1 ;  /* 0x000000ff0300720c */ /* 0x000fe20000f84270 */
[-C--:B------:R-:W-:Y:S01]  /*7af0*/  FMUL R47, R47, R153.reuse ;  /* 0x000000992f2f7220 */ /* 0x080fe20000400000 */
[----:B------:R-:W-:Y:S01]  /*7b00*/  F2FP.F16.F32.PACK_AB R34, RZ, R34 ;  /* 0x00000022ff22723e */ /* 0x000fe200000000ff */
[----:B------:R-:W-:Y:S01]  /*7b10*/  @P5 STG.E.U16 desc[UR36][R4.64+0x22], R33 ;  /* 0x0000222104005986 */ /* 0x000fe2000c101524 */
[----:B------:R-:W-:Y:S01]  /*7b20*/  ISETP.GT.AND P5, PT, R3, RZ, P0 ;  /* 0x000000ff0300720c */ /* 0x000fe200007a4270 */
[----:B------:R-:W-:Y:S01]  /*7b30*/  FMUL R48, R48, R153 ;  /* 0x0000009930307220 */ /* 0x000fe20000400000 */
[----:B------:R-:W-:Y:S01]  /*7b40*/  F2FP.F16.F32.PACK_AB R35, RZ, R35 ;  /* 0x00000023ff23723e */ /* 0x000fe200000000ff */
[----:B------:R-:W-:Y:S01]  /*7b50*/  @P2 STG.E.U16 desc[UR36][R6.64+0x20], R34 ;  /* 0x0000202206002986 */ /* 0x000fe2000c101524 */
[----:B------:R-:W-:Y:S01]  /*7b60*/  F2FP.F16.F32.PACK_AB R36, RZ, R36 ;  /* 0x00000024ff24723e */ /* 0x000fe200000000ff */
[-C--:B------:R-:W-:Y:S01]  /*7b70*/  FMUL R49, R49, R153.reuse ;  /* 0x0000009931317220 */ /* 0x080fe20000400000 */
[C---:B------:R-:W-:Y:S01]  /*7b80*/  ISETP.GT.AND P2, PT, R3.reuse, 0x8, P1 ;  /* 0x000000080300780c */ /* 0x040fe20000f44270 */
[----:B------:R-:W-:Y:S01]  /*7b90*/  @P3 STG.E.U16 desc[UR36][R6.64+0x22], R35 ;  /* 0x0000222306003986 */ /* 0x000fe2000c101524 */
[----:B------:R-:W-:Y:S01]  /*7ba0*/  ISETP.GT.AND P1, PT, R0, 0x20, PT ;  /* 0x000000200000780c */ /* 0x000fe20003f24270 */
[----:B------:R-:W-:Y:S01]  /*7bb0*/  FMUL R50, R50, R153 ;  /* 0x0000009932327220 */ /* 0x000fe20000400000 */
[----:B------:R-:W-:Y:S01]  /*7bc0*/  F2FP.F16.F32.PACK_AB R37, RZ, R37 ;  /* 0x00000025ff25723e */ /* 0x000fe200000000ff */
[----:B------:R-:W-:Y:S01]  /*7bd0*/  @P4 STG.E.U16 desc[UR36][R4.64+0x30], R36 ;  /* 0x0000302404004986 */ /* 0x000fe2000c101524 */
[----:B------:R-:W-:Y:S01]  /*7be0*/  ISETP.GT.AND P3, PT, R3, 0x8, P0 ;  /* 0x000000080300780c */ /* 0x000fe20000764270 */
[-C--:B------:R-:W-:Y:S01]  /*7bf0*/  FMUL R51, R51, R153.reuse ;  /* 0x0000009933337220 */ /* 0x080fe20000400000 */
[----:B------:R-:W-:Y:S01]  /*7c00*/  ISETP.GT.AND P0, PT, R0, 0x21, PT ;  /* 0x000000210000780c */ /* 0x000fe20003f04270 */
[----:B------:R-:W-:Y:S01]  /*7c10*/  @P5 STG.E.U16 desc[UR36][R4.64+0x32], R37 ;  /* 0x0000322504005986 */ /* 0x000fe2000c101524 */
[----:B------:R-:W-:Y:S01]  /*7c20*/  ISETP.GT.AND P4, PT, R3, RZ, P1 ;  /* 0x000000ff0300720c */ /* 0x000fe20000f84270 */
[-C--:B------:R-:W-:Y:S01]  /*7c30*/  FMUL R52, R52, R153.reuse ;  /* 0x0000009934347220 */ /* 0x080fe20000400000 */
[----:B------:R-:W-:Y:S01]  /*7c40*/  F2FP.F16.F32.PACK_AB R38, RZ, R38 ;  /* 0x00000026ff26723e */ /* 0x000fe200000000ff */
[-C--:B------:R-:W-:Y:S01]  /*7c50*/  FMUL R53, R53, R153.reuse ;  /* 0x0000009935357220 */ /* 0x080fe20000400000 */
        /* <DEDUP_REMOVED lines=325> */
[----:B------:R-:W-:Y:S01]  /*90b0*/  FMUL R151, R151, R153 ;  /* 0x0000009997977220 */ /* 0x000fe20000400000 */
[----:B------:R-:W-:Y:S01]  /*90c0*/  ISETP.GT.AND P2, PT, R3, 0x8, P1 ;  /* 0x000000080300780c */ /* 0x000fe20000f44270 */
[----:B------:R-:W-:Y:S01]  /*90d0*/  @P3 STG.E.U16 desc[UR36][R6.64+0x132], R103 ;  /* 0x0001326706003986 */ /* 0x000fe2000c101524 */
[----:B------:R-:W-:-:S02]  /*90e0*/  ISETP.GT.AND P1, PT, R0, 0xa8, PT ;  /* 0x000000a80000780c */ /* 0x000fc40003f24270 */
[----:B------:R-:W-:Y:S01]  /*90f0*/  F2FP.F16.F32.PACK_AB R105, RZ, R105 ;  /* 0x00000069ff69723e */ /* 0x000fe200000000ff */
[----:B------:R-:W-:Y:S01]  /*9100*/  @P4 STG.E.U16 desc[UR36][R4.64+0x140], R104 ;  /* 0x0001406804004986 */ /* 0x000fe2000c101524 */
[C---:B------:R-:W-:Y:S02]  /*9110*/  ISETP.GT.AND P3, PT, R3.reuse, 0x8, P0 ;  /* 0x000000080300780c */ /* 0x040fe40000764270 */
[----:B------:R-:W-:Y:S01]  /*9120*/  ISETP.GT.AND P0, PT, R0, 0xa9, PT ;  /* 0x000000a90000780c */ /* 0x000fe20003f04270 */
[----:B------:R-:W-:Y:S01]  /*9130*/  @P5 STG.E.U16 desc[UR36][R4.64+0x142], R105 ;  /* 0x0001426904005986 */ /* 0x000fe2000c101524 */
[C---:B------:R-:W-:Y:S02]  /*9140*/  ISETP.GT.AND P4, PT, R3.reuse, RZ, P1 ;  /* 0x000000ff0300720c */ /* 0x040fe40000f84270 */
[----:B------:R-:W-:Y:S02]  /*9150*/  F2FP.F16.F32.PACK_AB R106, RZ, R106 ;  /* 0x0000006aff6a723e */ /* 0x000fe400000000ff */
[----:B------:R-:W-:-:S02]  /*9160*/  ISETP.GT.AND P5, PT, R3, RZ, P0 ;  /* 0x000000ff0300720c */ /* 0x000fc400007a4270 */
[----:B------:R-:W-:Y:S01]  /*9170*/  F2FP.F16.F32.PACK_AB R107, RZ, R107 ;  /* 0x0000006bff6b723e */ /* 0x000fe200000000ff */
[----:B------:R-:W-:Y:S01]  /*9180*/  @P2 STG.E.U16 desc[UR36][R6.64+0x140], R106 ;  /* 0x0001406a06002986 */ /* 0x000fe2000c101524 */
[----:B------:R-:W-:Y:S02]  /*9190*/  F2FP.F16.F32.PACK_AB R108, RZ, R108 ;  /* 0x0000006cff6c723e */ /* 0x000fe400000000ff */
[C---:B------:R-:W-:Y:S01]  /*91a0*/  ISETP.GT.AND P2, PT, R3.reuse, 0x8, P1 ;  /* 0x000000080300780c */ /* 0x040fe20000f44270 */
[----:B------:R-:W-:Y:S01]  /*91b0*/  @P3 STG.E.U16 desc[UR36][R6.64+0x142], R107 ;  /* 0x0001426b06003986 */ /* 0x000fe2000c101524 */
[----:B------:R-:W-:Y:S02]  /*91c0*/  ISETP.GT.AND P1, PT, R0, 0xb0, PT ;  /* 0x000000b00000780c */ /* 0x000fe40003f24270 */
[----:B------:R-:W-:Y:S01]  /*91d0*/  F2FP.F16.F32.PACK_AB R109, RZ, R109 ;  /* 0x0000006dff6d723e */ /* 0x000fe200000000ff */
[----:B------:R-:W-:Y:S01]  /*91e0*/  @P4 STG.E.U16 desc[UR36][R4.64+0x150], R108 ;  /* 0x0001506c04004986 */ /* 0x000fe2000c101524 */
[----:B------:R-:W-:-:S02]  /*91f0*/  ISETP.GT.AND P3, PT, R3, 0x8, P0 ;  /* 0x000000080300780c */ /* 0x000fc40000764270 */
[----:B------:R-:W-:Y:S01]  /*9200*/  ISETP.GT.AND P0, PT, R0, 0xb1, PT ;  /* 0x000000b10000780c */ /* 0x000fe20003f04270 */
[----:B------:R-:W-:Y:S01]  /*9210*/  @P5 STG.E.U16 desc[UR36][R4.64+0x152], R109 ;  /* 0x0001526d04005986 */ /* 0x000fe2000c101524 */
[C---:B------:R-:W-:Y:S02]  /*9220*/  ISETP.GT.AND P4, PT, R3.reuse, RZ, P1 ;  /* 0x000000ff0300720c */ /* 0x040fe40000f84270 */
[----:B------:R-:W-:Y:S02]  /*9230*/  F2FP.F16.F32.PACK_AB R110, RZ, R110 ;  /* 0x0000006eff6e723e */ /* 0x000fe400000000ff */
[----:B------:R-:W-:Y:S02]  /*9240*/  ISETP.GT.AND P5, PT, R3, RZ, P0 ;  /* 0x000000ff0300720c */ /* 0x000fe400007a4270 */
[----:B------:R-:W-:Y:S01]  /*9250*/  F2FP.F16.F32.PACK_AB R111, RZ, R111 ;  /* 0x0000006fff6f723e */ /* 0x000fe200000000ff */
[----:B------:R-:W-:Y:S01]  /*9260*/  @P2 STG.E.U16 desc[UR36][R6.64+0x150], R110 ;  /* 0x0001506e06002986 */ /* 0x000fe2000c101524 */
[----:B------:R-:W-:-:S02]  /*9270*/  F2FP.F16.F32.PACK_AB R112, RZ, R112 ;  /* 0x00000070ff70723e */ /* 0x000fc400000000ff */
[C---:B------:R-:W-:Y:S01]  /*9280*/  ISETP.GT.AND P2, PT, R3.reuse, 0x8, P1 ;  /* 0x000000080300780c */ /* 0x040fe20000f44270 */
[----:B------:R-:W-:Y:S01]  /*9290*/  @P3 STG.E.U16 desc[UR36][R6.64+0x152], R111 ;  /* 0x0001526f06003986 */ /* 0x000fe2000c101524 */
[C---:B------:R-:W-:Y:S02]  /*92a0*/  ISETP.GT.AND P1, PT, R0.reuse, 0xb8, PT ;  /* 0x000000b80000780c */ /* 0x040fe40003f24270 */
[----:B------:R-:W-:Y:S01]  /*92b0*/  F2FP.F16.F32.PACK_AB R113, RZ, R113 ;  /* 0x00000071ff71723e */ /* 0x000fe200000000ff */
[----:B------:R-:W-:Y:S01]  /*92c0*/  @P4 STG.E.U16 desc[UR36][R4.64+0x160], R112 ;  /* 0x0001607004004986 */ /* 0x000fe2000c101524 */
[C---:B------:R-:W-:Y:S02]  /*92d0*/  ISETP.GT.AND P3, PT, R3.reuse, 0x8, P0 ;  /* 0x000000080300780c */ /* 0x040fe40000764270 */
[----:B------:R-:W-:Y:S01]  /*92e0*/  ISETP.GT.AND P0, PT, R0, 0xb9, PT ;  /* 0x000000b90000780c */ /* 0x000fe20003f04270 */
[----:B------:R-:W-:Y:S01]  /*92f0*/  @P5 STG.E.U16 desc[UR36][R4.64+0x162], R113 ;  /* 0x0001627104005986 */ /* 0x000fe2000c101524 */
[----:B------:R-:W-:-:S02]  /*9300*/  ISETP.GT.AND P4, PT, R3, RZ, P1 ;  /* 0x000000ff0300720c */ /* 0x000fc40000f84270 */
[----:B------:R-:W-:Y:S02]  /*9310*/  F2FP.F16.F32.PACK_AB R114, RZ, R114 ;  /* 0x00000072ff72723e */ /* 0x000fe400000000ff */
[C---:B------:R-:W-:Y:S02]  /*9320*/  ISETP.GT.AND P5, PT, R3.reuse, RZ, P0 ;  /* 0x000000ff0300720c */ /* 0x040fe400007a4270 */
[----:B------:R-:W-:Y:S01]  /*9330*/  F2FP.F16.F32.PACK_AB R115, RZ, R115 ;  /* 0x00000073ff73723e */ /* 0x000fe200000000ff */
[----:B------:R-:W-:Y:S01]  /*9340*/  @P2 STG.E.U16 desc[UR36][R6.64+0x160], R114 ;  /* 0x0001607206002986 */ /* 0x000fe2000c101524 */
[----:B------:R-:W-:Y:S02]  /*9350*/  F2FP.F16.F32.PACK_AB R116, RZ, R116 ;  /* 0x00000074ff74723e */ /* 0x000fe400000000ff */
        /* <DEDUP_REMOVED lines=65> */
[----:B------:R-:W-:Y:S02]  /*9770*/  ISETP.GT.AND P5, PT, R3, RZ, P0 ;  /* 0x000000ff0300720c */ /* 0x000fe400007a4270 */
[----:B------:R-:W-:Y:S02]  /*9780*/  F2FP.F16.F32.PACK_AB R134, RZ, R134 ;  /* 0x00000086ff86723e */ /* 0x000fe400000000ff */
[----:B------:R-:W-:Y:S02]  /*9790*/  F2FP.F16.F32.PACK_AB R135, RZ, R135 ;  /* 0x00000087ff87723e */ /* 0x000fe400000000ff */
[----:B------:R-:W-:Y:S01]  /*97a0*/  F2FP.F16.F32.PACK_AB R136, RZ, R136 ;  /* 0x00000088ff88723e */ /* 0x000fe200000000ff */
[----:B------:R-:W-:Y:S01]  /*97b0*/  @P2 STG.E.U16 desc[UR36][R6.64+0x1b0], R134 ;  /* 0x0001b08606002986 */ /* 0x000fe2000c101524 */
[----:B------:R-:W-:-:S02]  /*97c0*/  F2FP.F16.F32.PACK_AB R137, RZ, R137 ;  /* 0x00000089ff89723e */ /* 0x000fc400000000ff */
[C---:B------:R-:W-:Y:S01]  /*97d0*/  ISETP.GT.AND P1, PT, R3.reuse, 0x8, P1 ;  /* 0x000000080300780c */ /* 0x040fe20000f24270 */
[----:B------:R-:W-:Y:S01]  /*97e0*/  @P3 STG.E.U16 desc[UR36][R6.64+0x1b2], R135 ;  /* 0x0001b28706003986 */ /* 0x000fe2000c101524 */
[C---:B------:R-:W-:Y:S02]  /*97f0*/  ISETP.GT.AND P2, PT, R3.reuse, 0x8, P0 ;  /* 0x000000080300780c */ /* 0x040fe40000744270 */
[C---:B------:R-:W-:Y:S01]  /*9800*/  ISETP.GT.AND P0, PT, R0.reuse, 0xe9, PT ;  /* 0x000000e90000780c */ /* 0x040fe20003f04270 */
[----:B------:R-:W-:Y:S01]  /*9810*/  @P4 STG.E.U16 desc[UR36][R4.64+0x1c0], R136 ;  /* 0x0001c08804004986 */ /* 0x000fe2000c101524 */
[----:B------:R-:W-:Y:S02]  /*9820*/  ISETP.GT.AND P4, PT, R0, 0xe8, PT ;  /* 0x000000e80000780c */ /* 0x000fe40003f84270 */
[----:B------:R-:W-:Y:S01]  /*9830*/  F2FP.F16.F32.PACK_AB R138, RZ, R138 ;  /* 0x0000008aff8a723e */ /* 0x000fe200000000ff */
[----:B------:R-:W-:Y:S01]  /*9840*/  @P5 STG.E.U16 desc[UR36][R4.64+0x1c2], R137 ;  /* 0x0001c28904005986 */ /* 0x000fe2000c101524 */
[----:B------:R-:W-:-:S02]  /*9850*/  ISETP.GT.AND P5, PT, R3, RZ, P4 ;  /* 0x000000ff0300720c */ /* 0x000fc400027a4270 */
[----:B------:R-:W-:Y:S01]  /*9860*/  F2FP.F16.F32.PACK_AB R139, RZ, R139 ;  /* 0x0000008bff8b723e */ /* 0x000fe200000000ff */
[----:B------:R-:W-:Y:S01]  /*9870*/  @P1 STG.E.U16 desc[UR36][R6.64+0x1c0], R138 ;  /* 0x0001c08a06001986 */ /* 0x000fe2000c101524 */
[----:B------:R-:W-:Y:S02]  /*9880*/  F2FP.F16.F32.PACK_AB R140, RZ, R140 ;  /* 0x0000008cff8c723e */ /* 0x000fe400000000ff */
[C---:B------:R-:W-:Y:S01]  /*9890*/  ISETP.GT.AND P3, PT, R3.reuse, RZ, P0 ;  /* 0x000000ff0300720c */ /* 0x040fe20000764270 */
[----:B------:R-:W-:Y:S01]  /*98a0*/  @P2 STG.E.U16 desc[UR36][R6.64+0x1c2], R139 ;  /* 0x0001c28b06002986 */ /* 0x000fe2000c101524 */
[C---:B------:R-:W-:Y:S02]  /*98b0*/  ISETP.GT.AND P4, PT, R3.reuse, 0x8, P4 ;  /* 0x000000080300780c */ /* 0x040fe40002784270 */
[----:B------:R-:W-:Y:S02]  /*98c0*/  F2FP.F16.F32.PACK_AB R141, RZ, R141 ;  /* 0x0000008dff8d723e */ /* 0x000fe400000000ff */
[----:B------:R-:W-:Y:S01]  /*98d0*/  F2FP.F16.F32.PACK_AB R142, RZ, R142 ;  /* 0x0000008eff8e723e */ /* 0x000fe200000000ff */
[----:B------:R-:W-:Y:S01]  /*98e0*/  @P5 STG.E.U16 desc[UR36][R4.64+0x1d0], R140 ;  /* 0x0001d08c04005986 */ /* 0x000fe2000c101524 */
[----:B------:R-:W-:-:S02]  /*98f0*/  ISETP.GT.AND P5, PT, R3, 0x8, P0 ;  /* 0x000000080300780c */ /* 0x000fc400007a4270 */
[----:B------:R-:W-:Y:S02]  /*9900*/  F2FP.F16.F32.PACK_AB R143, RZ, R143 ;  /* 0x0000008fff8f723e */ /* 0x000fe400000000ff */
[C---:B------:R-:W-:Y:S01]  /*9910*/  ISETP.GT.AND P0, PT, R0.reuse, 0xf1, PT ;  /* 0x000000f10000780c */ /* 0x040fe20003f04270 */
[----:B------:R-:W-:Y:S01]  /*9920*/  @P3 STG.E.U16 desc[UR36][R4.64+0x1d2], R141 ;  /* 0x0001d28d04003986 */ /* 0x000fe2000c101524 */
[----:B------:R-:W-:Y:S02]  /*9930*/  ISETP.GT.AND P3, PT, R0, 0xf0, PT ;  /* 0x000000f00000780c */ /* 0x000fe40003f64270 */
[----:B------:R-:W-:Y:S01]  /*9940*/  F2FP.F16.F32.PACK_AB R144, RZ, R144 ;  /* 0x00000090ff90723e */ /* 0x000fe200000000ff */
[----:B------:R-:W-:Y:S01]  /*9950*/  @P4 STG.E.U16 desc[UR36][R6.64+0x1d0], R142 ;  /* 0x0001d08e06004986 */ /* 0x000fe2000c101524 */
[C---:B------:R-:W-:Y:S02]  /*9960*/  ISETP.GT.AND P4, PT, R3.reuse, RZ, P3 ;  /* 0x000000ff0300720c */ /* 0x040fe40001f84270 */
[C---:B------:R-:W-:Y:S01]  /*9970*/  ISETP.GT.AND P3, PT, R3.reuse, 0x8, P3 ;  /* 0x000000080300780c */ /* 0x040fe20001f64270 */
[----:B------:R-:W-:Y:S01]  /*9980*/  @P5 STG.E.U16 desc[UR36][R6.64+0x1d2], R143 ;  /* 0x0001d28f06005986 */ /* 0x000fe2000c101524 */
[----:B------:R-:W-:-:S02]  /*9990*/  ISETP.GT.AND P5, PT, R3, RZ, P0 ;  /* 0x000000ff0300720c */ /* 0x000fc400007a4270 */
[----:B------:R-:W-:Y:S02]  /*99a0*/  F2FP.F16.F32.PACK_AB R145, RZ, R145 ;  /* 0x00000091ff91723e */ /* 0x000fe400000000ff */
[C---:B------:R-:W-:Y:S02]  /*99b0*/  ISETP.GT.AND P0, PT, R3.reuse, 0x8, P0 ;  /* 0x000000080300780c */ /* 0x040fe40000704270 */
[C---:B------:R-:W-:Y:S02]  /*99c0*/  ISETP.GT.AND P1, PT, R0.reuse, 0xf9, PT ;  /* 0x000000f90000780c */ /* 0x040fe40003f24270 */
[----:B------:R-:W-:Y:S01]  /*99d0*/  ISETP.GT.AND P2, PT, R0, 0xf8, PT ;  /* 0x000000f80000780c */ /* 0x000fe20003f44270 */
[----:B------:R-:W-:Y:S01]  /*99e0*/  @P4 STG.E.U16 desc[UR36][R4.64+0x1e0], R144 ;  /* 0x0001e09004004986 */ /* 0x000fe2000c101524 */
[C---:B------:R-:W-:Y:S01]  /*99f0*/  ISETP.GT.AND P4, PT, R3.reuse, RZ, P1 ;  /* 0x000000ff0300720c */ /* 0x040fe20000f84270 */
[----:B------:R-:W-:Y:S01]  /*9a00*/  @P3 IMAD.MOV.U32 R2, RZ, RZ, R6 ;  /* 0x000000ffff023224 */ /* 0x000fe200078e0006 */
[C---:B------:R-:W-:Y:S01]  /*9a10*/  ISETP.GT.AND P1, PT, R3.reuse, 0x8, P1 ;  /* 0x000000080300780c */ /* 0x040fe20000f24270 */
[----:B------:R-:W-:Y:S01]  /*9a20*/  @P5 STG.E.U16 desc[UR36][R4.64+0x1e2], R145 ;  /* 0x0001e29104005986 */ /* 0x000fe2000c101524 */
[----:B------:R-:W-:-:S02]  /*9a30*/  ISETP.GT.AND P5, PT, R3, RZ, P2 ;  /* 0x000000ff0300720c */ /* 0x000fc400017a4270 */
[----:B------:R-:W-:Y:S01]  /*9a40*/  ISETP.GT.AND P2, PT, R3, 0x8, P2 ;  /* 0x000000080300780c */ /* 0x000fe20001744270 */
[----:B------:R-:W-:Y:S01]  /*9a50*/  @P3 IMAD.MOV.U32 R3, RZ, RZ, R7 ;  /* 0x000000ffff033224 */ /* 0x000fe200078e0007 */
[----:B------:R-:W-:Y:S02]  /*9a60*/  F2FP.F16.F32.PACK_AB R146, RZ, R146 ;  /* 0x00000092ff92723e */ /* 0x000fe400000000ff */
[----:B------:R-:W-:Y:S02]  /*9a70*/  F2FP.F16.F32.PACK_AB R147, RZ, R147 ;  /* 0x00000093ff93723e */ /* 0x000fe400000000ff */
[----:B------:R-:W-:Y:S01]  /*9a80*/  F2FP.F16.F32.PACK_AB R148, RZ, R148 ;  /* 0x00000094ff94723e */ /* 0x000fe200000000ff */
[----:B------:R0:W-:Y:S01]  /*9a90*/  @P3 STG.E.U16 desc[UR36][R2.64+0x1e0], R146 ;  /* 0x0001e09202003986 */ /* 0x0001e2000c101524 */
[----:B------:R-:W-:Y:S02]  /*9aa0*/  F2FP.F16.F32.PACK_AB R149, RZ, R149 ;  /* 0x00000095ff95723e */ /* 0x000fe400000000ff */
[----:B------:R-:W-:-:S02]  /*9ab0*/  F2FP.F16.F32.PACK_AB R150, RZ, R150 ;  /* 0x00000096ff96723e */ /* 0x000fc400000000ff */
[----:B------:R-:W-:Y:S01]  /*9ac0*/  F2FP.F16.F32.PACK_AB R151, RZ, R151 ;  /* 0x00000097ff97723e */ /* 0x000fe200000000ff */
[----:B0-----:R-:W-:Y:S02]  /*9ad0*/  @P0 IMAD.MOV.U32 R2, RZ, RZ, R6 ;  /* 0x000000ffff020224 */ /* 0x001fe400078e0006 */
[----:B------:R-:W-:-:S05]  /*9ae0*/  @P0 IMAD.MOV.U32 R3, RZ, RZ, R7 ;  /* 0x000000ffff030224 */ /* 0x000fca00078e0007 */
[----:B------:R0:W-:Y:S02]  /*9af0*/  @P0 STG.E.U16 desc[UR36][R2.64+0x1e2], R147 ;  /* 0x0001e29302000986 */ /* 0x0001e4000c101524 */
[----:B0-----:R-:W-:Y:S02]  /*9b00*/  @P5 IMAD.MOV.U32 R2, RZ, RZ, R4 ;  /* 0x000000ffff025224 */ /* 0x001fe400078e0004 */
[----:B------:R-:W-:-:S05]  /*9b10*/  @P5 IMAD.MOV.U32 R3, RZ, RZ, R5 ;  /* 0x000000ffff035224 */ /* 0x000fca00078e0005 */
[----:B------:R0:W-:Y:S04]  /*9b20*/  @P5 STG.E.U16 desc[UR36][R2.64+0x1f0], R148 ;  /* 0x0001f09402005986 */ /* 0x0001e8000c101524 */
[----:B------:R1:W-:Y:S01]  /*9b30*/  @P4 STG.E.U16 desc[UR36][R4.64+0x1f2], R149 ;  /* 0x0001f29504004986 */ /* 0x0003e2000c101524 */
[----:B0-----:R-:W-:Y:S02]  /*9b40*/  @P2 IMAD.MOV.U32 R2, RZ, RZ, R6 ;  /* 0x000000ffff022224 */ /* 0x001fe400078e0006 */
[----:B------:R-:W-:-:S05]  /*9b50*/  @P2 IMAD.MOV.U32 R3, RZ, RZ, R7 ;  /* 0x000000ffff032224 */ /* 0x000fca00078e0007 */
[----:B------:R1:W-:Y:S04]  /*9b60*/  @P2 STG.E.U16 desc[UR36][R2.64+0x1f0], R150 ;  /* 0x0001f09602002986 */ /* 0x0003e8000c101524 */
[----:B------:R1:W-:Y:S02]  /*9b70*/  @P1 STG.E.U16 desc[UR36][R6.64+0x1f2], R151 ;  /* 0x0001f29706001986 */ /* 0x0003e4000c101524 */
.L_x_287:
[----:B------:R-:W-:Y:S05]  /*9b80*/  BSYNC B0 ;  /* 0x0000000000007941 */ /* 0x000fea0003800000 */
.L_x_33:
[----:B01----:R-:W2:Y:S01]  /*9b90*/  LDL.64 R2, [R1] ;  /* 0x0000000001027983 */ /* 0x003ea20000100a00 */
[----:B------:R-:W-:Y:S01]  /*9ba0*/  ULDC.64 UR4, c[0x0][0x650] ;  /* 0x0001940000047ab9 */ /* 0x000fe20000000a00 */
[----:B------:R0:W-:Y:S01]  /*9bb0*/  SYNCS.ARRIVE.TRANS64.A1T0 RZ, [R160+UR45], RZ ;  /* 0x000000ffa0ff79a7 */ /* 0x0001e2000810002d */
[----:B------:R-:W-:Y:S01]  /*9bc0*/  PRMT R0, RZ, 0x7610, R0 ;  /* 0x00007610ff007816 */ /* 0x000fe20000000000 */
[----:B------:R-:W-:Y:S02]  /*9bd0*/  IMAD.MOV.U32 R19, RZ, RZ, -0x1 ;  /* 0xffffffffff137424 */ /* 0x000fe400078e00ff */
[----:B-----5:R-:W-:Y:S01]  /*9be0*/  IMAD.MOV.U32 R22, RZ, RZ, -0x1 ;  /* 0xffffffffff167424 */ /* 0x020fe200078e00ff */
[----:B--2---:R-:W-:-:S04]  /*9bf0*/  LEA R18, P0, R2, R18, 0x1 ;  /* 0x0000001202127211 */ /* 0x004fc800078008ff */
[----:B------:R-:W-:Y:S01]  /*9c00*/  LEA.HI.X R17, R2, R17, R23, 0x1, P0 ;  /* 0x0000001102117211 */ /* 0x000fe200000f0c17 */
[----:B------:R-:W-:Y:S01]  /*9c10*/  IMAD.MOV.U32 R2, RZ, RZ, -0x1 ;  /* 0xffffffffff027424 */ /* 0x000fe200078e00ff */
[----:B------:R-:W-:-:S04]  /*9c20*/  ISETP.GE.U32.AND P0, PT, R18, UR4, PT ;  /* 0x0000000412007c0c */ /* 0x000fc8000bf06070 */
[----:B------:R-:W-:-:S13]  /*9c30*/  ISETP.GE.U32.AND.EX P0, PT, R17, UR5, PT, P0 ;  /* 0x0000000511007c0c */ /* 0x000fda000bf06100 */
[----:B0-----:R-:W-:Y:S05]  /*9c40*/  @P0 BRA `(.L_x_288) ;  /* 0x0000000400700947 */ /* 0x001fea0003800000 */
[----:B------:R-:W0:Y:S01]  /*9c50*/  S2R R10, SR_CTAID.X ;  /* 0x00000000000a7919 */ /* 0x000e220000002500 */
[----:B---34-:R-:W1:Y:S01]  /*9c60*/  LDC.64 R8, c[0x0][0x628] ;  /* 0x00018a00ff087b82 */ /* 0x018e620000000a00 */
[----:B------:R-:W-:Y:S01]  /*9c70*/  ULDC UR4, c[0x0][0x150] ;  /* 0x0000540000047ab9 */ /* 0x000fe20000000800 */
[----:B------:R-:W-:Y:S01]  /*9c80*/  IMAD.MOV.U32 R6, RZ, RZ, R18 ;  /* 0x000000ffff067224 */ /* 0x000fe200078e0012 */
[----:B------:R-:W2:Y:S01]  /*9c90*/  S2R R20, SR_CTAID.Y ;  /* 0x0000000000147919 */ /* 0x000ea20000002600 */
[----:B------:R-:W-:-:S04]  /*9ca0*/  IMAD.MOV.U32 R7, RZ, RZ, R17 ;  /* 0x000000ffff077224 */ /* 0x000fc800078e0011 */
[----:B------:R-:W3:Y:S08]  /*9cb0*/  LDC R15, c[0x0][0x144] ;  /* 0x00005100ff0f7b82 */ /* 0x000ef00000000800 */
[----:B------:R-:W4:Y:S08]  /*9cc0*/  LDC R0, c[0x0][0x630] ;  /* 0x00018c00ff007b82 */ /* 0x000f300000000800 */
[----:B------:R-:W2:Y:S01]  /*9cd0*/  LDC.64 R12, c[0x0][0x620] ;  /* 0x00018800ff0c7b82 */ /* 0x000ea20000000a00 */
[----:B-1----:R-:W-:-:S04]  /*9ce0*/  ISETP.NE.U32.AND P0, PT, R8, RZ, PT ;  /* 0x000000ff0800720c */ /* 0x002fc80003f05070 */
[----:B------:R-:W-:Y:S02]  /*9cf0*/  ISETP.NE.AND.EX P0, PT, R9, RZ, PT, P0 ;  /* 0x000000ff0900720c */ /* 0x000fe40003f05300 */
[----:B0-----:R-:W-:-:S05]  /*9d00*/  I2FP.F32.U32 R2, R10 ;  /* 0x0000000a00027245 */ /* 0x001fca0000201000 */
[----:B------:R-:W-:-:S04]  /*9d10*/  FMUL R2, R2, UR4 ;  /* 0x0000000402027c20 */ /* 0x000fc80008400000 */
[----:B------:R0:W1:Y:S02]  /*9d20*/  F2I.U32.TRUNC.NTZ R14, R2 ;  /* 0x00000002000e7305 */ /* 0x000064000020f000 */
[----:B---34-:R-:W-:Y:S05]  /*9d30*/  @!P0 BRA `(.L_x_289) ;  /* 0x0000000000288947 */ /* 0x018fea0003800000 */
[----:B------:R-:W3:Y:S02]  /*9d40*/  LDC R3, c[0x0][0x634] ;  /* 0x00018d00ff037b82 */ /* 0x000ee40000000800 */
[----:B---3--:R-:W-:-:S05]  /*9d50*/  IADD3 R7, P0, R18, R3, RZ ;  /* 0x0000000312077210 */ /* 0x008fca0007f1e0ff */
[----:B------:R-:W-:-:S04]  /*9d60*/  IMAD.X R11, RZ, RZ, R17, P0 ;  /* 0x000000ffff0b7224 */ /* 0x000fc800000e0611 */
[----:B0-----:R-:W-:-:S04]  /*9d70*/  IMAD.WIDE.U32 R2, R11, R8, RZ ;  /* 0x000000080b027225 */ /* 0x001fc800078e00ff */
[----:B------:R-:W-:-:S04]  /*9d80*/  IMAD.WIDE.U32 R4, P0, R7, R9, R2 ;  /* 0x0000000907047225 */ /* 0x000fc80007800002 */
[----:B------:R-:W-:-:S04]  /*9d90*/  IMAD.WIDE.U32 R2, R7, R8, RZ ;  /* 0x0000000807027225 */ /* 0x000fc800078e00ff */
[----:B------:R-:W-:Y:S01]  /*9da0*/  IMAD.X R7, RZ, RZ, RZ, P0 ;  /* 0x000000ffff077224 */ /* 0x000fe200000e06ff */
[----:B------:R-:W-:Y:S01]  /*9db0*/  IADD3 RZ, P0, R3, R4, RZ ;  /* 0x0000000403ff7210 */ /* 0x000fe20007f1e0ff */
[----:B------:R-:W-:-:S04]  /*9dc0*/  IMAD.MOV.U32 R6, RZ, RZ, R5 ;  /* 0x000000ffff067224 */ /* 0x000fc800078e0005 */
[----:B------:R-:W-:-:S08]  /*9dd0*/  IMAD.WIDE.U32.X R6, R11, R9, R6, P0 ;  /* 0x000000090b067225 */ /* 0x000fd000000e0406 */
.L_x_289:
[----:B------:R-:W3:Y:S01]  /*9de0*/  LDC.64 R26, c[0x0][0x640] ;  /* 0x00019000ff1a7b82 */ /* 0x000ee20000000a00 */
[-C--:B------:R-:W-:Y:S01]  /*9df0*/  SHF.R.U64 R11, R6, R0.reuse, R7 ;  /* 0x00000000060b7219 */ /* 0x080fe20000001207 */
[----:B------:R-:W-:Y:S01]  /*9e00*/  IMAD.MOV.U32 R19, RZ, RZ, R17 ;  /* 0x000000ffff137224 */ /* 0x000fe200078e0011 */
[----:B------:R-:W-:Y:S01]  /*9e10*/  SHF.R.U32.HI R0, RZ, R0, R7 ;  /* 0x00000000ff007219 */ /* 0x000fe20000011607 */
[----:B-1----:R-:W-:Y:S01]  /*9e20*/  IMAD.MOV R14, RZ, RZ, -R14 ;  /* 0x000000ffff0e7224 */ /* 0x002fe200078e0a0e */
[----:B------:R-:W-:Y:S01]  /*9e30*/  IADD3 R5, P0, RZ, -R11, RZ ;  /* 0x8000000bff057210 */ /* 0x000fe20007f1e0ff */
[----:B------:R-:W-:Y:S01]  /*9e40*/  ULDC UR4, c[0x0][0x154] ;  /* 0x0000550000047ab9 */ /* 0x000fe20000000800 */
[----:B------:R-:W-:Y:S01]  /*9e50*/  IMAD.MOV.U32 R7, RZ, RZ, 0x1 ;  /* 0x00000001ff077424 */ /* 0x000fe200078e00ff */
[----:B------:R-:W1:Y:S01]  /*9e60*/  LDC R4, c[0x0][0x618] ;  /* 0x00018600ff047b82 */ /* 0x000e620000000800 */
[----:B------:R-:W-:Y:S02]  /*9e70*/  IMAD R22, R15, R14, R10 ;  /* 0x0000000e0f167224 */ /* 0x000fe400078e020a */
[----:B------:R-:W-:-:S04]  /*9e80*/  IMAD.X R3, RZ, RZ, ~R0, P0 ;  /* 0x000000ffff037224 */ /* 0x000fc800000e0e00 */
[-C--:B--2---:R-:W-:Y:S01]  /*9e90*/  IMAD R0, R3, R12.reuse, RZ ;  /* 0x0000000c03007224 */ /* 0x084fe200078e02ff */
[----:B------:R-:W2:Y:S01]  /*9ea0*/  LDC R6, c[0x0][0x608] ;  /* 0x00018200ff067b82 */ /* 0x000ea20000000800 */
[----:B0-----:R-:W-:-:S04]  /*9eb0*/  IMAD.WIDE.U32 R2, R5, R12, R18 ;  /* 0x0000000c05027225 */ /* 0x001fc800078e0012 */
[----:B------:R-:W-:Y:S01]  /*9ec0*/  IMAD R5, R5, R13, R0 ;  /* 0x0000000d05057224 */ /* 0x000fe200078e0200 */
[----:B------:R-:W-:Y:S02]  /*9ed0*/  I2FP.F32.U32 R0, R20 ;  /* 0x0000001400007245 */ /* 0x000fe40000201000 */
[----:B------:R-:W0:Y:S01]  /*9ee0*/  LDC R24, c[0x0][0x658] ;  /* 0x00019600ff187b82 */ /* 0x000e220000000800 */
[----:B------:R-:W-:Y:S01]  /*9ef0*/  IMAD.IADD R3, R3, 0x1, R5 ;  /* 0x0000000103037824 */ /* 0x000fe200078e0205 */
[----:B---3--:R-:W-:Y:S01]  /*9f00*/  ISETP.NE.U32.AND P0, PT, R26, RZ, PT ;  /* 0x000000ff1a00720c */ /* 0x008fe20003f05070 */
[----:B------:R-:W-:Y:S01]  /*9f10*/  FMUL R0, R0, UR4 ;  /* 0x0000000400007c20 */ /* 0x000fe20008400000 */
[----:B------:R-:W-:Y:S02]  /*9f20*/  IMAD.MOV.U32 R5, RZ, RZ, -0x1 ;  /* 0xffffffffff057424 */ /* 0x000fe400078e00ff */
[----:B------:R-:W-:Y:S01]  /*9f30*/  ISETP.NE.AND.EX P0, PT, R27, RZ, PT, P0 ;  /* 0x000000ff1b00720c */ /* 0x000fe20003f05300 */
[----:B------:R3:W4:Y:S01]  /*9f40*/  F2I.U32.TRUNC.NTZ R12, R0 ;  /* 0x00000000000c7305 */ /* 0x000722000020f000 */
[----:B------:R-:W3:Y:S01]  /*9f50*/  LDC R15, c[0x0][0x148] ;  /* 0x00005200ff0f7b82 */ /* 0x000ee20000000800 */
[----:B-1----:R-:W-:-:S02]  /*9f60*/  SHF.R.U64 R10, R2, R4, R3 ;  /* 0x00000004020a7219 */ /* 0x002fc40000001203 */
[----:B------:R-:W-:-:S05]  /*9f70*/  SHF.R.U32.HI R3, RZ, R4, R3 ;  /* 0x00000004ff037219 */ /* 0x000fca0000011603 */
[----:B------:R-:W1:Y:S01]  /*9f80*/  LDC R14, c[0x0][0x600] ;  /* 0x00018000ff0e7b82 */ /* 0x000e620000000800 */
[-CC-:B--2---:R-:W-:Y:S02]  /*9f90*/  SHF.R.U64 R8, R10, R6.reuse, R3.reuse ;  /* 0x000000060a087219 */ /* 0x184fe40000001203 */
[----:B------:R-:W-:-:S05]  /*9fa0*/  SHF.R.U32.HI R3, RZ, R6, R3 ;  /* 0x00000006ff037219 */ /* 0x000fca0000011603 */
[----:B------:R-:W2:Y:S01]  /*9fb0*/  LDC R21, c[0x0][0x648] ;  /* 0x00019200ff157b82 */ /* 0x000ea20000000800 */
[-CC-:B0-----:R-:W-:Y:S02]  /*9fc0*/  SHF.R.U64 R13, R8, R24.reuse, R3.reuse ;  /* 0x00000018080d7219 */ /* 0x181fe40000001203 */
[-C--:B------:R-:W-:Y:S02]  /*9fd0*/  SHF.L.U32 R5, R5, R24.reuse, RZ ;  /* 0x0000001805057219 */ /* 0x080fe400000006ff */
[-C--:B------:R-:W-:Y:S01]  /*9fe0*/  SHF.R.U32.HI R3, RZ, R24.reuse, R3 ;  /* 0x00000018ff037219 */ /* 0x080fe20000011603 */
[----:B------:R-:W-:Y:S01]  /*9ff0*/  IMAD.MOV.U32 R2, RZ, RZ, R13 ;  /* 0x000000ffff027224 */ /* 0x000fe200078e000d */
[----:B------:R-:W-:Y:S01]  /*a000*/  SHF.L.U32 R24, R7, R24, RZ ;  /* 0x0000001807187219 */ /* 0x000fe200000006ff */
[----:B------:R-:W0:Y:S01]  /*a010*/  LDC R25, c[0x0][0x638] ;  /* 0x00018e00ff197b82 */ /* 0x000e220000000800 */
[----:B------:R-:W-:-:S07]  /*a020*/  LOP3.LUT R19, RZ, R5, RZ, 0x33, !PT ;  /* 0x00000005ff137212 */ /* 0x000fce00078e33ff */
[----:B------:R-:W0:Y:S01]  /*a030*/  LDC R28, c[0x0][0x610] ;  /* 0x00018400ff1c7b82 */ /* 0x000e220000000800 */
[----:B----4-:R-:W-:Y:S05]  /*a040*/  @!P0 BRA `(.L_x_290) ;  /* 0x0000000000288947 */ /* 0x010fea0003800000 */
[----:B---3--:R-:W3:Y:S02]  /*a050*/  LDC R0, c[0x0][0x64c] ;  /* 0x00019300ff007b82 */ /* 0x008ee40000000800 */
[----:B---3--:R-:W-:-:S05]  /*a060*/  IADD3 R7, P0, R13, R0, RZ ;  /* 0x000000000d077210 */ /* 0x008fca0007f1e0ff */
        /* <DEDUP_REMOVED lines=8> */
.L_x_290:
[----:B------:R-:W4:Y:S01]  /*a0f0*/  LDC R4, c[0x0][0x65c] ;  /* 0x00019700ff047b82 */ /* 0x000f220000000800 */
[----:B--23--:R-:W-:Y:S01]  /*a100*/  SHF.R.U64 R0, R2, R21, R3 ;  /* 0x0000001502007219 */ /* 0x00cfe20000001203 */
[----:B-1----:R-:W-:Y:S01]  /*a110*/  VIADD R3, R14, 0xffffffff ;  /* 0xffffffff0e037836 */ /* 0x002fe20000000000 */
[----:B------:R-:W-:Y:S01]  /*a120*/  LOP3.LUT R19, R8, R19, RZ, 0xc0, !PT ;  /* 0x0000001308137212 */ /* 0x000fe200078ec0ff */
[----:B------:R-:W-:Y:S02]  /*a130*/  IMAD.MOV R12, RZ, RZ, -R12 ;  /* 0x000000ffff0c7224 */ /* 0x000fe400078e0a0c */
[----:B------:R-:W-:Y:S01]  /*a140*/  IMAD.MOV R2, RZ, RZ, -R0 ;  /* 0x000000ffff027224 */ /* 0x000fe200078e0a00 */
[----:B------:R-:W-:Y:S01]  /*a150*/  LOP3.LUT R3, R10, R3, RZ, 0xc0, !PT ;  /* 0x000000030a037212 */ /* 0x000fe200078ec0ff */
[----:B------:R-:W-:Y:S02]  /*a160*/  IMAD R19, R24, R0, R19 ;  /* 0x0000000018137224 */ /* 0x000fe400078e0213 */
[----:B0-----:R-:W-:-:S04]  /*a170*/  IMAD R0, R2, R25, R13 ;  /* 0x0000001902007224 */ /* 0x001fc800078e020d */
[----:B------:R-:W-:Y:S01]  /*a180*/  IMAD R2, R0, R14, R3 ;  /* 0x0000000e00027224 */ /* 0x000fe200078e0203 */
[----:B----4-:R-:W-:Y:S01]  /*a190*/  ISETP.NE.AND P0, PT, R4, 0x1, PT ;  /* 0x000000010400780c */ /* 0x010fe20003f05270 */
[----:B------:R-:W-:-:S05]  /*a1a0*/  IMAD.MOV.U32 R4, RZ, RZ, 0x1 ;  /* 0x00000001ff047424 */ /* 0x000fca00078e00ff */
[----:B------:R-:W-:-:S07]  /*a1b0*/  PRMT R0, R4, 0x7610, R0 ;  /* 0x0000761004007816 */ /* 0x000fce0000000000 */
[----:B------:R-:W-:-:S04]  /*a1c0*/  @P0 IMAD R22, R15, R12, R20 ;  /* 0x0000000c0f160224 */ /* 0x000fc800078e0214 */
[----:B------:R-:W-:-:S05]  /*a1d0*/  IMAD R19, R19, R28, R22 ;  /* 0x0000001c13137224 */ /* 0x000fca00078e0216 */
[----:B------:R-:W-:Y:S02]  /*a1e0*/  SEL R22, R2, R19, !P0 ;  /* 0x0000001302167207 */ /* 0x000fe40004000000 */
[----:B------:R-:W-:Y:S01]  /*a1f0*/  SEL R19, R19, R2, !P0 ;  /* 0x0000000213137207 */ /* 0x000fe20004000000 */
[----:B------:R-:W-:-:S07]  /*a200*/  IMAD.MOV.U32 R2, RZ, RZ, R11 ;  /* 0x000000ffff027224 */ /* 0x000fce00078e000b */
.L_x_288:
[----:B------:R-:W-:Y:S02]  /*a210*/  LOP3.LUT P0, RZ, R0, 0xff, RZ, 0xc0, !PT ;  /* 0x000000ff00ff7812 */ /* 0x000fe4000780c0ff */
[----:B------:R-:W-:-:S11]  /*a220*/  LOP3.LUT R173, R173, 0x1, RZ, 0x3c, !PT ;  /* 0x00000001adad7812 */ /* 0x000fd600078e3cff */
[----:B------:R-:W-:Y:S05]  /*a230*/  @P0 BRA `(.L_x_291) ;  /* 0xffffff7000c00947 */ /* 0x000fea000383ffff */
[----:B------:R-:W-:Y:S05]  /*a240*/  EXIT ;  /* 0x000000000000794d */ /* 0x000fea0003800000 */
.L_x_14:
[----:B------:R-:W-:-:S08]  /*a250*/  ISETP.NE.AND P0, PT, R0, RZ, PT ;  /* 0x000000ff0000720c */ /* 0x000fd00003f05270 */
[----:B0-----:R-:W0:-:S00]  /*a260*/  USETMAXREG.DEALLOC.CTAPOOL 0x28 ;  /* 0x00000028000079c8 */ /* 0x001e0000080e0500 */
[----:B------:R-:W-:Y:S05]  /*a270*/  @P0 EXIT ;  /* 0x000000000000094d */ /* 0x000fea0003800000 */
[----:B0-----:R-:W-:Y:S01]  /*a280*/  LOP3.LUT P0, RZ, R8, 0xff, RZ, 0xc0, !PT ;  /* 0x000000ff08ff7812 */ /* 0x001fe2000780c0ff */
[----:B------:R-:W-:Y:S02]  /*a290*/  IMAD.MOV.U32 R0, RZ, RZ, 0x1 ;  /* 0x00000001ff007424 */ /* 0x000fe400078e00ff */
[----:B------:R-:W-:-:S10]  /*a2a0*/  IMAD.MOV.U32 R7, RZ, RZ, RZ ;  /* 0x000000ffff077224 */ /* 0x000fd400078e00ff */
[----:B------:R-:W-:Y:S05]  /*a2b0*/  @!P0 BRA `(.L_x_292) ;  /* 0x0000000c001c8947 */ /* 0x000fea0003800000 */
[----:B------:R-:W-:Y:S01]  /*a2c0*/  LOP3.LUT P0, RZ, R4, 0x1f, RZ, 0xc0, !PT ;  /* 0x0000001f04ff7812 */ /* 0x000fe2000780c0ff */
[----:B------:R-:W-:Y:S01]  /*a2d0*/  ULDC UR5, c[0x0][0x658] ;  /* 0x0001960000057ab9 */ /* 0x000fe20000000800 */
[----:B------:R-:W-:Y:S01]  /*a2e0*/  UMOV UR6, 0xffffffff ;  /* 0xffffffff00067882 */ /* 0x000fe20000000000 */
[----:B------:R-:W-:Y:S01]  /*a2f0*/  BSSY B0, `(.L_x_292) ;  /* 0x00000c3000007945 */ /* 0x000fe20003800000 */
[----:B------:R-:W-:Y:S01]  /*a300*/  USHF.L.U32 UR6, UR6, UR5, URZ ;  /* 0x0000000506067299 */ /* 0x000fe2000800063f */
[C---:B------:R-:W-:Y:S01]  /*a310*/  ISETP.NE.AND P2, PT, R3.reuse, RZ, PT ;  /* 0x000000ff0300720c */ /* 0x040fe20003f45270 */
[----:B------:R-:W-:Y:S01]  /*a320*/  IMAD.MOV.U32 R8, RZ, RZ, 0x1 ;  /* 0x00000001ff087424 */ /* 0x000fe200078e00ff */
[----:B------:R-:W-:Y:S01]  /*a330*/  ISETP.NE.OR P0, PT, R3, RZ, !P0 ;  /* 0x000000ff0300720c */ /* 0x000fe20004705670 */
[----:B------:R-:W-:Y:S01]  /*a340*/  IMAD.MOV.U32 R0, RZ, RZ, 0x1 ;  /* 0x00000001ff007424 */ /* 0x000fe200078e00ff */
[----:B------:R-:W-:Y:S01]  /*a350*/  LOP3.LUT R6, R16, 0x2, RZ, 0xfc, !PT ;  /* 0x0000000210067812 */ /* 0x000fe200078efcff */
[----:B------:R-:W-:Y:S01]  /*a360*/  IMAD.MOV.U32 R7, RZ, RZ, RZ ;  /* 0x000000ffff077224 */ /* 0x000fe200078e00ff */
[----:B------:R-:W-:Y:S01]  /*a370*/  ULDC UR4, c[0x0][0x600] ;  /* 0x0001800000047ab9 */ /* 0x000fe20000000800 */
[----:B------:R-:W-:Y:S01]  /*a380*/  UMOV UR7, 0x1 ;  /* 0x0000000100077882 */ /* 0x000fe20000000000 */
[----:B------:R-:W-:-:S02]  /*a390*/  UIADD3 UR19, UR40, 0x1, URZ ;  /* 0x0000000128137890 */ /* 0x000fc4000fffe03f */
[----:B------:R-:W-:Y:S02]  /*a3a0*/  UIADD3 UR15, UR4, -0x1, URZ ;  /* 0xffffffff040f7890 */ /* 0x000fe4000fffe03f */
[----:B------:R-:W-:Y:S02]  /*a3b0*/  USHF.L.U32 UR17, UR7, UR5, URZ ;  /* 0x0000000507117299 */ /* 0x000fe4000800063f */
[----:B------:R-:W-:Y:S01]  /*a3c0*/  ULOP3.LUT UR16, URZ, UR6, URZ, 0x33, !UPT ;  /* 0x000000063f107292 */ /* 0x000fe2000f8e333f */
[----:B------:R-:W-:-:S11]  /*a3d0*/  ULDC.64 UR20, c[0x0][0x198] ;  /* 0x0000660000147ab9 */ /* 0x000fd60000000a00 */
.L_x_304:
[----:B------:R-:W-:-:S03]  /*a3e0*/  UMOV UR4, 0xffffffff ;  /* 0xffffffff00047882 */ /* 0x000fc60000000000 */
[----:B------:R-:W-:Y:S05]  /*a3f0*/  BRA.DIV UR4, `(.L_x_293) ;  /* 0x0000001204dc7947 */ /* 0x000fea000b800000 */
[----:B------:R-:W-:-:S13]  /*a400*/  ELECT P6, URZ, PT ;  /* 0x00000000003f782f */ /* 0x000fda00038c0000 */
.L_x_324:
[----:B------:R-:W0:Y:S01]  /*a410*/  LDC R3, c[0x0][0x28c] ;  /* 0x0000a300ff037b82 */ /* 0x000e220000000800 */
[----:B------:R-:W-:Y:S01]  /*a420*/  BSSY B1, `(.L_x_294) ;  /* 0x0000037000017945 */ /* 0x000fe20003800000 */
[----:B0-----:R-:W-:-:S13]  /*a430*/  ISETP.LT.OR P6, PT, R3, 0x1, !P6 ;  /* 0x000000010300780c */ /* 0x001fda00077c1670 */
[----:B------:R-:W-:Y:S05]  /*a440*/  @P6 BRA `(.L_x_295) ;  /* 0x0000000000d06947 */ /* 0x000fea0003800000 */
[----:B------:R-:W-:Y:S02]  /*a450*/  IMAD.SHL.U32 R22, R22, 0x100, RZ ;  /* 0x0000010016167824 */ /* 0x000fe400078e00ff */
[----:B------:R-:W-:Y:S02]  /*a460*/  IMAD.SHL.U32 R19, R19, 0x40, RZ ;  /* 0x0000004013137824 */ /* 0x000fe400078e00ff */
[----:B------:R-:W-:Y:S02]  /*a470*/  IMAD.MOV.U32 R12, RZ, RZ, RZ ;  /* 0x000000ffff0c7224 */ /* 0x000fe400078e00ff */
[----:B------:R-:W-:Y:S02]  /*a480*/  IMAD.U32 R13, RZ, RZ, UR19 ;  /* 0x00000013ff0d7e24 */ /* 0x000fe4000f8e00ff */
[----:B------:R-:W-:Y:S02]  /*a490*/  IMAD.MOV.U32 R3, RZ, RZ, R0 ;  /* 0x000000ffff037224 */ /* 0x000fe400078e0000 */
[----:B------:R-:W-:-:S07]  /*a4a0*/  IMAD.MOV.U32 R4, RZ, RZ, R7 ;  /* 0x000000ffff047224 */ /* 0x000fce00078e0007 */
.L_x_299:
[----:B------:R-:W0:Y:S01]  /*a4b0*/  S2R R10, SR_CgaCtaId ;  /* 0x00000000000a7919 */ /* 0x000e220000008800 */
[----:B------:R-:W-:Y:S01]  /*a4c0*/  MOV R5, 0x400 ;  /* 0x0000040000057802 */ /* 0x000fe20000000f00 */
[----:B------:R-:W1:Y:S03]  /*a4d0*/  @!P2 LDC R9, c[0x0][0x500] ;  /* 0x00014000ff09ab82 */ /* 0x000e660000000800 */
[----:B0-----:R-:W-:Y:S02]  /*a4e0*/  LEA R11, R10, R5, 0x18 ;  /* 0x000000050a0b7211 */ /* 0x001fe400078ec0ff */
[----:B------:R-:W-:-:S03]  /*a4f0*/  SHF.L.U32 R5, R3, 0x1f, RZ ;  /* 0x0000001f03057819 */ /* 0x000fc600000006ff */
[----:B------:R-:W-:-:S04]  /*a500*/  IMAD R10, R4, 0x8, R11 ;  /* 0x00000008040a7824 */ /* 0x000fc800078e020b */
[----:B------:R-:W0:Y:S02]  /*a510*/  SYNCS.PHASECHK.TRANS64.TRYWAIT P1, [R10+URZ+0x58], R5 ;  /* 0x000058050a0075a7 */ /* 0x000e24000802017f */
[----:B01----:R-:W-:Y:S05]  /*a520*/  @!P1 BRA `(.L_x_296) ;  /* 0x0000001000b09947 */ /* 0x003fea0003800000 */
.L_x_325:
[----:B0-----:R-:W-:Y:S01]  /*a530*/  PRMT R5, R6, 0x9910, RZ ;  /* 0x0000991006057816 */ /* 0x001fe200000000ff */
[----:B------:R0:W-:Y:S03]  /*a540*/  @!P2 SYNCS.ARRIVE.TRANS64 RZ, [R10+URZ], R9 ;  /* 0x000000090affa9a7 */ /* 0x0001e6000800003f */
[----:B------:R-:W-:-:S13]  /*a550*/  ISETP.NE.AND P1, PT, R5, 0x2, PT ;  /* 0x000000020500780c */ /* 0x000fda0003f25270 */
[----:B0-----:R-:W-:Y:S05]  /*a560*/  @P1 BRA `(.L_x_297) ;  /* 0x0000000000041947 */ /* 0x001fea0003800000 */
[----:B------:R-:W-:Y:S01]  /*a570*/  BPT.TRAP 0x1 ;  /* 0x000000040000795c */ /* 0x000fe20000300000 */
.L_x_297:
[----:B------:R-:W-:Y:S05]  /*a580*/  @P0 BRA `(.L_x_298) ;  /* 0x0000000000040947 */ /* 0x000fea0003800000 */
[----:B------:R-:W-:Y:S01]  /*a590*/  BPT.TRAP 0x1 ;  /* 0x000000040000795c */ /* 0x000fe20000300000 */
.L_x_298:
[--C-:B------:R-:W-:Y:S01]  /*a5a0*/  IMAD R5, R4, 0x1000, R11.reuse ;  /* 0x0000100004057824 */ /* 0x100fe200078e020b */
[----:B------:R-:W-:Y:S01]  /*a5b0*/  R2UR UR9, R10 ;  /* 0x000000000a0972ca */ /* 0x000fe200000e0000 */
[C---:B------:R-:W-:Y:S01]  /*a5c0*/  IMAD R11, R4.reuse, 0x4000, R11 ;  /* 0x00004000040b7824 */ /* 0x040fe200078e020b */
[----:B------:R-:W-:Y:S01]  /*a5d0*/  UIADD3 UR4, UP0, UR20, 0xf0, URZ ;  /* 0x000000f014047890 */ /* 0x000fe2000ff1e03f */
[----:B------:R-:W-:Y:S01]  /*a5e0*/  VIADD R13, R13, 0xffffffff ;  /* 0xffffffff0d0d7836 */ /* 0x000fe20000000000 */
[----:B------:R-:W-:Y:S01]  /*a5f0*/  R2UR UR5, R5 ;  /* 0x00000000050572ca */ /* 0x000fe200000e0000 */
[----:B------:R-:W-:Y:S01]  /*a600*/  UIADD3 UR22, UP1, UR20, 0x1f0, URZ ;  /* 0x000001f014167890 */ /* 0x000fe2000ff3e03f */
[----:B------:R-:W-:Y:S01]  /*a610*/  R2UR UR8, R11 ;  /* 0x000000000b0872ca */ /* 0x000fe200000e0000 */
[----:B------:R-:W-:Y:S01]  /*a620*/  VIADD R4, R4, 0x1 ;  /* 0x0000000104047836 */ /* 0x000fe20000000000 */
[----:B------:R-:W-:Y:S01]  /*a630*/  R2UR UR11, R19 ;  /* 0x00000000130b72ca */ /* 0x000fe200000e0000 */
[----:B------:R-:W-:Y:S01]  /*a640*/  UIADD3.X UR23, URZ, UR21, URZ, UP1, !UPT ;  /* 0x000000153f177290 */ /* 0x000fe20008ffe43f */
[----:B------:R-:W-:Y:S01]  /*a650*/  R2UR UR10, R12 ;  /* 0x000000000c0a72ca */ /* 0x000fe200000e0000 */
[----:B------:R-:W-:Y:S01]  /*a660*/  UMOV UR6, 0x0 ;  /* 0x0000000000067882 */ /* 0x000fe20000000000 */
[----:B------:R-:W-:Y:S01]  /*a670*/  R2UR UR12, R2 ;  /* 0x00000000020c72ca */ /* 0x000fe200000e0000 */
[----:B------:R-:W-:Y:S01]  /*a680*/  UMOV UR7, 0x10000000 ;  /* 0x1000000000077882 */ /* 0x000fe20000000000 */
[----:B------:R-:W-:Y:S01]  /*a690*/  R2UR UR18, R22 ;  /* 0x00000000161272ca */ /* 0x000fe200000e0000 */
[----:B------:R-:W-:Y:S01]  /*a6a0*/  VIADD R12, R12, 0x20 ;  /* 0x000000200c0c7836 */ /* 0x000fe20000000000 */
[----:B------:R-:W-:Y:S01]  /*a6b0*/  ISETP.GT.AND P3, PT, R13, 0x1, PT ;  /* 0x000000010d00780c */ /* 0x000fe20003f64270 */
[----:B------:R-:W-:Y:S01]  /*a6c0*/  UIADD3 UR13, UR5, 0x180, URZ ;  /* 0x00000180050d7890 */ /* 0x000fe2000fffe03f */
[----:B------:R-:W-:Y:S01]  /*a6d0*/  ISETP.NE.AND P1, PT, R4, 0xb, PT ;  /* 0x0000000b0400780c */ /* 0x000fe20003f25270 */
[----:B------:R-:W-:-:S02]  /*a6e0*/  UIADD3.X UR5, URZ, UR21, URZ, UP0, !UPT ;  /* 0x000000153f057290 */ /* 0x000fc400087fe43f */
[----:B------:R-:W-:Y:S01]  /*a6f0*/  UIADD3 UR14, UR8, 0xb180, URZ ;  /* 0x0000b180080e7890 */ /* 0x000fe2000fffe03f */
[----:B------:R-:W-:Y:S02]  /*a700*/  SEL R10, RZ, 0x1, P1 ;  /* 0x00000001ff0a7807 */ /* 0x000fe40000800000 */
[----:B------:R-:W-:Y:S01]  /*a710*/  UMOV UR8, UR13 ;  /* 0x0000000d00087c82 */ /* 0x000fe20008000000 */
[----:B------:R-:W-:Y:S02]  /*a720*/  SEL R4, R4, RZ, P1 ;  /* 0x000000ff04047207 */ /* 0x000fe40000800000 */
[----:B------:R-:W-:Y:S01]  /*a730*/  LOP3.LUT R3, R3, R10, RZ, 0x3c, !PT ;  /* 0x0000000a03037212 */ /* 0x000fe200078e3cff */
[----:B------:R0:W-:Y:S02]  /*a740*/  UTMALDG.3D [UR8], [UR4], desc[UR6] ;  /* 0x00000608040075b4 */ /* 0x0001e40008011000 */
[----:B0-----:R-:W-:Y:S01]  /*a750*/  UMOV UR8, UR14 ;  /* 0x0000000e00087c82 */ /* 0x001fe20008000000 */
[----:B------:R-:W-:-:S02]  /*a760*/  UMOV UR11, UR18 ;  /* 0x00000012000b7c82 */ /* 0x000fc40008000000 */
[----:B------:R0:W-:Y:S02]  /*a770*/  UTMALDG.3D [UR8], [UR22], desc[UR6] ;  /* 0x00000608160075b4 */ /* 0x0001e40008011000 */
[----:B0-----:R-:W-:Y:S05]  /*a780*/  @P3 BRA `(.L_x_299) ;  /* 0xfffffffc00483947 */ /* 0x001fea000383ffff */
.L_x_295:
[----:B------:R-:W-:Y:S05]  /*a790*/  BSYNC B1 ;  /* 0x0000000000017941 */ /* 0x000fea0003800000 */
.L_x_294:
[----:B------:R-:W2:Y:S01]  /*a7a0*/  LDL.64 R10, [R1] ;  /* 0x00000000010a7983 */ /* 0x000ea20000100a00 */
[----:B------:R-:W-:Y:S01]  /*a7b0*/  LOP3.LUT P4, RZ, R8, 0xff, RZ, 0xc0, !PT ;  /* 0x000000ff08ff7812 */ /* 0x000fe2000788c0ff */
[----:B------:R-:W-:Y:S01]  /*a7c0*/  VIADD R4, R7, UR40 ;  /* 0x0000002807047c36 */ /* 0x000fe20008000000 */
[----:B------:R-:W-:Y:S01]  /*a7d0*/  ULDC.64 UR4, c[0x0][0x650] ;  /* 0x0001940000047ab9 */ /* 0x000fe20000000a00 */
[----:B------:R-:W-:Y:S01]  /*a7e0*/  IMAD.U32 R7, RZ, RZ, UR40 ;  /* 0x00000028ff077e24 */ /* 0x000fe2000f8e00ff */
[----:B------:R-:W-:Y:S01]  /*a7f0*/  UISETP.GE.U32.AND UP0, UPT, UR40, 0xb, UPT ;  /* 0x0000000b2800788c */ /* 0x000fe2000bf06070 */
[----:B------:R-:W-:Y:S01]  /*a800*/  BSSY B1, `(.L_x_300) ;  /* 0x000006f000017945 */ /* 0x000fe20003800000 */
[----:B------:R-:W-:Y:S01]  /*a810*/  ISETP.GT.U32.AND P1, PT, R4, 0xa, PT ;  /* 0x0000000a0400780c */ /* 0x000fe20003f24070 */
[----:B------:R-:W-:Y:S01]  /*a820*/  IMAD.MOV.U32 R19, RZ, RZ, -0x1 ;  /* 0xffffffffff137424 */ /* 0x000fe200078e00ff */
[----:B------:R-:W-:Y:S01]  /*a830*/  PRMT R8, RZ, 0x7610, R8 ;  /* 0x00007610ff087816 */ /* 0x000fe20000000008 */
[----:B------:R-:W-:Y:S01]  /*a840*/  IMAD.MOV.U32 R22, RZ, RZ, -0x1 ;  /* 0xffffffffff167424 */ /* 0x000fe200078e00ff */
[----:B------:R-:W-:-:S02]  /*a850*/  ISETP.LT.U32.AND P1, PT, R7, 0xb, P1 ;  /* 0x0000000b0700780c */ /* 0x000fc40000f21070 */
[----:B------:R-:W-:Y:S01]  /*a860*/  PLOP3.LUT P3, PT, PT, PT, UP0, 0x80, 0x0 ;  /* 0x000000000000781c */ /* 0x000fe20003f6f008 */
[----:B------:R-:W0:Y:S01]  /*a870*/  @P4 S2R R3, SR_CgaCtaId ;  /* 0x0000000000034919 */ /* 0x000e220000008800 */
[----:B------:R-:W-:-:S04]  /*a880*/  @P4 MOV R2, 0x400 ;  /* 0x0000040000024802 */ /* 0x000fc80000000f00 */
[----:B0-----:R-:W-:Y:S01]  /*a890*/  @P4 LEA R5, R3, R2, 0x18 ;  /* 0x0000000203054211 */ /* 0x001fe200078ec0ff */
[----:B------:R-:W-:-:S03]  /*a8a0*/  IMAD.WIDE.U32 R2, R4, -0x45d1745d, RZ ;  /* 0xba2e8ba304027825 */ /* 0x000fc600078e00ff */
[----:B------:R0:W-:Y:S01]  /*a8b0*/  @P4 SYNCS.ARRIVE.TRANS64.A1T0 RZ, [R5+URZ+0xe8], RZ ;  /* 0x0000e8ff05ff49a7 */ /* 0x0001e2000810003f */
[----:B------:R-:W-:Y:S01]  /*a8c0*/  IMAD.MOV.U32 R2, RZ, RZ, -0x1 ;  /* 0xffffffffff027424 */ /* 0x000fe200078e00ff */
[----:B0-----:R-:W-:Y:S02]  /*a8d0*/  SHF.R.U32.HI R5, RZ, 0x3, R3 ;  /* 0x00000003ff057819 */ /* 0x001fe40000011603 */
[----:B------:R-:W-:-:S03]  /*a8e0*/  SEL R3, RZ, 0x1, !P1 ;  /* 0x00000001ff037807 */ /* 0x000fc60004800000 */
[----:B------:R-:W-:Y:S01]  /*a8f0*/  IMAD R7, R5, -0xb, R4 ;  /* 0xfffffff505077824 */ /* 0x000fe200078e0204 */
[----:B------:R-:W-:Y:S02]  /*a900*/  LOP3.LUT R0, R0, R3, RZ, 0x3c, !PT ;  /* 0x0000000300007212 */ /* 0x000fe400078e3cff */
[----:B------:R-:W-:Y:S02]  /*a910*/  PRMT R3, RZ, 0x7610, R3 ;  /* 0x00007610ff037816 */ /* 0x000fe40000000003 */
[----:B------:R-:W-:Y:S02]  /*a920*/  @P3 LOP3.LUT R0, R0, 0x1, R5, 0x78, !PT ;  /* 0x0000000100003812 */ /* 0x000fe400078e7805 */
[----:B--2---:R-:W-:-:S04]  /*a930*/  IADD3 R18, P4, R18, R10, RZ ;  /* 0x0000000a12127210 */ /* 0x004fc80007f9e0ff */
[----:B------:R-:W-:Y:S01]  /*a940*/  ISETP.GE.U32.AND P1, PT, R18, UR4, PT ;  /* 0x0000000412007c0c */ /* 0x000fe2000bf26070 */
[----:B------:R-:W-:-:S05]  /*a950*/  IMAD.X R17, R17, 0x1, R23, P4 ;  /* 0x0000000111117824 */ /* 0x000fca00020e0617 */
[----:B------:R-:W-:-:S13]  /*a960*/  ISETP.GE.U32.AND.EX P1, PT, R17, UR5, PT, P1 ;  /* 0x0000000511007c0c */ /* 0x000fda000bf26110 */
[----:B------:R-:W-:Y:S05]  /*a970*/  @P1 BRA `(.L_x_301) ;  /* 0x00000004005c1947 */ /* 0x000fea0003800000 */
[----:B------:R-:W0:Y:S01]  /*a980*/  S2R R11, SR_CTAID.X ;  /* 0x00000000000b7919 */ /* 0x000e220000002500 */
[----:B------:R-:W-:Y:S01]  /*a990*/  ULDC.64 UR4, c[0x0][0x628] ;  /* 0x00018a0000047ab9 */ /* 0x000fe20000000a00 */
[----:B------:R-:W1:Y:S01]  /*a9a0*/  LDC R12, c[0x0][0x144] ;  /* 0x00005100ff0c7b82 */ /* 0x000e620000000800 */
[----:B------:R-:W-:Y:S01]  /*a9b0*/  ISETP.NE.U32.AND P1, PT, RZ, UR4, PT ;  /* 0x00000004ff007c0c */ /* 0x000fe2000bf25070 */
[----:B------:R-:W2:Y:S01]  /*a9c0*/  S2R R9, SR_CTAID.Y ;  /* 0x0000000000097919 */ /* 0x000ea20000002600 */
[----:B------:R-:W-:Y:S01]  /*a9d0*/  ULDC UR6, c[0x0][0x150] ;  /* 0x0000540000067ab9 */ /* 0x000fe20000000800 */
[----:B------:R-:W-:Y:S01]  /*a9e0*/  ULDC UR7, c[0x0][0x630] ;  /* 0x00018c0000077ab9 */ /* 0x000fe20000000800 */
[----:B------:R-:W-:Y:S01]  /*a9f0*/  ISETP.NE.AND.EX P1, PT, RZ, UR5, PT, P1 ;  /* 0x00000005ff007c0c */ /* 0x000fe2000bf25310 */
[----:B------:R-:W-:Y:S01]  /*aa00*/  IMAD.MOV.U32 R2, RZ, RZ, R18 ;  /* 0x000000ffff027224 */ /* 0x000fe200078e0012 */
[----:B0-----:R-:W-:-:S05]  /*aa10*/  I2FP.F32.U32 R3, R11 ;  /* 0x0000000b00037245 */ /* 0x001fca0000201000 */
[----:B------:R-:W-:Y:S01]  /*aa20*/  FMUL R14, R3, UR6 ;  /* 0x00000006030e7c20 */ /* 0x000fe20008400000 */
[----:B------:R-:W-:-:S05]  /*aa30*/  IMAD.MOV.U32 R3, RZ, RZ, R17 ;  /* 0x000000ffff037224 */ /* 0x000fca00078e0011 */
[----:B--2---:R-:W-:Y:S05]  /*aa40*/  @!P1 BRA `(.L_x_302) ;  /* 0x0000000000289947 */ /* 0x004fea0003800000 */
[----:B------:R-:W-:Y:S02]  /*aa50*/  ULDC UR6, c[0x0][0x634] ;  /* 0x00018d0000067ab9 */ /* 0x000fe40000000800 */
[----:B------:R-:W-:-:S05]  /*aa60*/  IADD3 R3, P1, R18, UR6, RZ ;  /* 0x0000000612037c10 */ /* 0x000fca000ff3e0ff */
[----:B------:R-:W-:-:S04]  /*aa70*/  IMAD.X R13, RZ, RZ, R17, P1 ;  /* 0x000000ffff0d7224 */ /* 0x000fc800008e0611 */
[----:B------:R-:W-:-:S04]  /*aa80*/  IMAD.WIDE.U32 R4, R13, UR4, RZ ;  /* 0x000000040d047c25 */ /* 0x000fc8000f8e00ff */
[----:B------:R-:W-:-:S04]  /*aa90*/  IMAD.WIDE.U32 R4, P1, R3, UR5, R4 ;  /* 0x0000000503047c25 */ /* 0x000fc8000f820004 */
[----:B------:R-:W-:-:S04]  /*aaa0*/  IMAD.WIDE.U32 R2, R3, UR4, RZ ;  /* 0x0000000403027c25 */ /* 0x000fc8000f8e00ff */
[----:B------:R-:W-:Y:S01]  /*aab0*/  IMAD.MOV.U32 R2, RZ, RZ, R5 ;  /* 0x000000ffff027224 */ /* 0x000fe200078e0005 */
[----:B------:R-:W-:Y:S01]  /*aac0*/  IADD3 RZ, P3, R3, R4, RZ ;  /* 0x0000000403ff7210 */ /* 0x000fe20007f7e0ff */
[----:B------:R-:W-:-:S04]  /*aad0*/  IMAD.X R3, RZ, RZ, RZ, P1 ;  /* 0x000000ffff037224 */ /* 0x000fc800008e06ff */
[----:B------:R-:W-:-:S08]  /*aae0*/  IMAD.WIDE.U32.X R2, R13, UR5, R2, P3 ;  /* 0x000000050d027c25 */ /* 0x000fd000098e0402 */
.L_x_302:
[--C-:B------:R-:W-:Y:S01]  /*aaf0*/  SHF.R.U64 R10, R2, UR7, R3.reuse ;  /* 0x00000007020a7c19 */ /* 0x100fe20008001203 */
[----:B------:R-:W0:Y:S01]  /*ab00*/  F2I.U32.TRUNC.NTZ R14, R14 ;  /* 0x0000000e000e7305 */ /* 0x000e22000020f000 */
[----:B------:R-:W-:Y:S01]  /*ab10*/  SHF.R.U32.HI R2, RZ, UR7, R3 ;  /* 0x00000007ff027c19 */ /* 0x000fe20008011603 */
[----:B------:R-:W-:Y:S01]  /*ab20*/  ULDC.64 UR4, c[0x0][0x620] ;  /* 0x0001880000047ab9 */ /* 0x000fe20000000a00 */
[----:B------:R-:W-:Y:S01]  /*ab30*/  IADD3 R5, P1, RZ, -R10, RZ ;  /* 0x8000000aff057210 */ /* 0x000fe20007f3e0ff */
[----:B------:R-:W-:Y:S01]  /*ab40*/  IMAD.MOV.U32 R3, RZ, RZ, R17 ;  /* 0x000000ffff037224 */ /* 0x000fe200078e0011 */
[----:B------:R-:W-:-:S03]  /*ab50*/  ULDC.64 UR6, c[0x0][0x640] ;  /* 0x0001900000067ab9 */ /* 0x000fc60000000a00 */
[----:B------:R-:W-:Y:S01]  /*ab60*/  IMAD.X R2, RZ, RZ, ~R2, P1 ;  /* 0x000000ffff027224 */ /* 0x000fe200008e0e02 */
[----:B------:R-:W-:-:S03]  /*ab70*/  ISETP.NE.U32.AND P1, PT, RZ, UR6, PT ;  /* 0x00000006ff007c0c */ /* 0x000fc6000bf25070 */
[----:B------:R-:W-:Y:S01]  /*ab80*/  IMAD R4, R2, UR4, RZ ;  /* 0x0000000402047c24 */ /* 0x000fe2000f8e02ff */
[----:B------:R-:W-:Y:S01]  /*ab90*/  ISETP.NE.AND.EX P1, PT, RZ, UR7, PT, P1 ;  /* 0x00000007ff007c0c */ /* 0x000fe2000bf25310 */
[----:B------:R-:W-:-:S04]  /*aba0*/  IMAD.MOV.U32 R2, RZ, RZ, R18 ;  /* 0x000000ffff027224 */ /* 0x000fc800078e0012 */
[----:B------:R-:W-:Y:S01]  /*abb0*/  IMAD.WIDE.U32 R2, R5, UR4, R2 ;  /* 0x0000000405027c25 */ /* 0x000fe2000f8e0002 */
[----:B------:R-:W-:-:S03]  /*abc0*/  ULDC UR4, c[0x0][0x618] ;  /* 0x0001860000047ab9 */ /* 0x000fc60000000800 */
[----:B------:R-:W-:Y:S01]  /*abd0*/  IMAD R5, R5, UR5, R4 ;  /* 0x0000000505057c24 */ /* 0x000fe2000f8e0204 */
[----:B------:R-:W-:Y:S01]  /*abe0*/  ULDC UR5, c[0x0][0x154] ;  /* 0x0000550000057ab9 */ /* 0x000fe20000000800 */
[----:B0-----:R-:W-:Y:S02]  /*abf0*/  IMAD.MOV R4, RZ, RZ, -R14 ;  /* 0x000000ffff047224 */ /* 0x001fe400078e0a0e */
[----:B------:R-:W0:Y:S01]  /*ac00*/  LDC R14, c[0x0][0x148] ;  /* 0x00005200ff0e7b82 */ /* 0x000e220000000800 */
[----:B------:R-:W-:Y:S02]  /*ac10*/  IMAD.IADD R3, R3, 0x1, R5 ;  /* 0x0000000103037824 */ /* 0x000fe400078e0205 */
[----:B-1----:R-:W-:Y:S01]  /*ac20*/  IMAD R11, R12, R4, R11 ;  /* 0x000000040c0b7224 */ /* 0x002fe200078e020b */
[----:B------:R-:W-:Y:S02]  /*ac30*/  I2FP.F32.U32 R4, R9 ;  /* 0x0000000900047245 */ /* 0x000fe40000201000 */
[----:B------:R-:W-:-:S02]  /*ac40*/  SHF.R.U64 R12, R2, UR4, R3 ;  /* 0x00000004020c7c19 */ /* 0x000fc40008001203 */
[----:B------:R-:W-:Y:S01]  /*ac50*/  SHF.R.U32.HI R3, RZ, UR4, R3 ;  /* 0x00000004ff037c19 */ /* 0x000fe20008011603 */
[----:B------:R-:W-:Y:S01]  /*ac60*/  FMUL R4, R4, UR5 ;  /* 0x0000000504047c20 */ /* 0x000fe20008400000 */
[----:B------:R-:W-:Y:S02]  /*ac70*/  ULDC UR4, c[0x0][0x608] ;  /* 0x0001820000047ab9 */ /* 0x000fe40000000800 */
[--C-:B------:R-:W-:Y:S01]  /*ac80*/  SHF.R.U64 R15, R12, UR4, R3.reuse ;  /* 0x000000040c0f7c19 */ /* 0x100fe20008001203 */
[----:B------:R1:W2:Y:S01]  /*ac90*/  F2I.U32.TRUNC.NTZ R20, R4 ;  /* 0x0000000400147305 */ /* 0x0002a2000020f000 */
[----:B------:R-:W-:Y:S01]  /*aca0*/  SHF.R.U32.HI R2, RZ, UR4, R3 ;  /* 0x00000004ff027c19 */ /* 0x000fe20008011603 */
[----:B------:R-:W-:-:S03]  /*acb0*/  ULDC UR4, c[0x0][0x658] ;  /* 0x0001960000047ab9 */ /* 0x000fc60000000800 */
[--C-:B------:R-:W-:Y:S02]  /*acc0*/  SHF.R.U64 R13, R15, UR4, R2.reuse ;  /* 0x000000040f0d7c19 */ /* 0x100fe40008001202 */
[----:B------:R-:W-:-:S03]  /*acd0*/  SHF.R.U32.HI R19, RZ, UR4, R2 ;  /* 0x00000004ff137c19 */ /* 0x000fc60008011602 */
[----:B------:R-:W-:Y:S02]  /*ace0*/  IMAD.MOV.U32 R2, RZ, RZ, R13 ;  /* 0x000000ffff027224 */ /* 0x000fe400078e000d */
[----:B------:R-:W-:Y:S01]  /*acf0*/  IMAD.MOV.U32 R3, RZ, RZ, R19 ;  /* 0x000000ffff037224 */ /* 0x000fe200078e0013 */
[----:B-1----:R-:W-:Y:S06]  /*ad00*/  @!P1 BRA `(.L_x_303) ;  /* 0x0000000000289947 */ /* 0x002fec0003800000 */
        /* <DEDUP_REMOVED lines=10> */
.L_x_303:
[----:B------:R-:W1:Y:S01]  /*adb0*/  LDC R4, c[0x0][0x65c] ;  /* 0x00019700ff047b82 */ /* 0x000e620000000800 */
[----:B------:R-:W-:Y:S01]  /*adc0*/  ULDC UR4, c[0x0][0x648] ;  /* 0x0001920000047ab9 */ /* 0x000fe20000000800 */
[----:B------:R-:W-:Y:S01]  /*add0*/  LOP3.LUT R15, R15, UR16, RZ, 0xc0, !PT ;  /* 0x000000100f0f7c12 */ /* 0x000fe2000f8ec0ff */
[----:B--2---:R-:W-:Y:S01]  /*ade0*/  IMAD.MOV R20, RZ, RZ, -R20 ;  /* 0x000000ffff147224 */ /* 0x004fe200078e0a14 */
[----:B------:R-:W-:Y:S01]  /*adf0*/  SHF.R.U64 R2, R2, UR4, R3 ;  /* 0x0000000402027c19 */ /* 0x000fe20008001203 */
[----:B------:R-:W-:Y:S01]  /*ae00*/  ULDC UR4, c[0x0][0x638] ;  /* 0x00018e0000047ab9 */ /* 0x000fe20000000800 */
[----:B------:R-:W-:Y:S01]  /*ae10*/  LOP3.LUT R12, R12, UR15, RZ, 0xc0, !PT ;  /* 0x0000000f0c0c7c12 */ /* 0x000fe2000f8ec0ff */
[----:B------:R-:W-:Y:S01]  /*ae20*/  ULDC UR5, c[0x0][0x610] ;  /* 0x0001840000057ab9 */ /* 0x000fe20000000800 */
[----:B------:R-:W-:Y:S01]  /*ae30*/  IMAD.MOV.U32 R3, RZ, RZ, 0x1 ;  /* 0x00000001ff037424 */ /* 0x000fe200078e00ff */
[----:B-1----:R-:W-:Y:S01]  /*ae40*/  ISETP.NE.AND P1, PT, R4, 0x1, PT ;  /* 0x000000010400780c */ /* 0x002fe20003f25270 */
[----:B------:R-:W-:-:S02]  /*ae50*/  IMAD.MOV R4, RZ, RZ, -R2 ;  /* 0x000000ffff047224 */ /* 0x000fc400078e0a02 */
[----:B------:R-:W-:Y:S02]  /*ae60*/  IMAD R2, R2, UR17, R15 ;  /* 0x0000001102027c24 */ /* 0x000fe4000f8e020f */
[----:B------:R-:W-:Y:S01]  /*ae70*/  IMAD R13, R4, UR4, R13 ;  /* 0x00000004040d7c24 */ /* 0x000fe2000f8e020d */
[----:B------:R-:W-:-:S07]  /*ae80*/  ULDC UR4, c[0x0][0x600] ;  /* 0x0001800000047ab9 */ /* 0x000fce0000000800 */
[----:B0-----:R-:W-:-:S04]  /*ae90*/  @P1 IMAD R11, R14, R20, R9 ;  /* 0x000000140e0b1224 */ /* 0x001fc800078e0209 */
[----:B------:R-:W-:Y:S02]  /*aea0*/  IMAD R11, R2, UR5, R11 ;  /* 0x00000005020b7c24 */ /* 0x000fe4000f8e020b */
[----:B------:R-:W-:-:S05]  /*aeb0*/  IMAD R2, R13, UR4, R12 ;  /* 0x000000040d027c24 */ /* 0x000fca000f8e020c */
[----:B------:R-:W-:Y:S02]  /*aec0*/  SEL R22, R2, R11, !P1 ;  /* 0x0000000b02167207 */ /* 0x000fe40004800000 */
[----:B------:R-:W-:Y:S01]  /*aed0*/  SEL R19, R11, R2, !P1 ;  /* 0x000000020b137207 */ /* 0x000fe20004800000 */
[----:B------:R-:W-:-:S07]  /*aee0*/  IMAD.MOV.U32 R2, RZ, RZ, R10 ;  /* 0x000000ffff027224 */ /* 0x000fce00078e000a */
.L_x_301:
[----:B------:R-:W-:Y:S05]  /*aef0*/  BSYNC B1 ;  /* 0x0000000000017941 */ /* 0x000fea0003800000 */
.L_x_300:
[----:B------:R-:W-:-:S13]  /*af00*/  LOP3.LUT P1, RZ, R3, 0xff, RZ, 0xc0, !PT ;  /* 0x000000ff03ff7812 */ /* 0x000fda000782c0ff */
[----:B------:R-:W-:Y:S05]  /*af10*/  @P1 BRA `(.L_x_304) ;  /* 0xfffffff400301947 */ /* 0x000fea000383ffff */
[----:B------:R-:W-:Y:S05]  /*af20*/  BSYNC B0 ;  /* 0x0000000000007941 */ /* 0x000fea0003800000 */
.L_x_292:
[----:B------:R-:W-:-:S03]  /*af30*/  UMOV UR4, 0xffffffff ;  /* 0xffffffff00047882 */ /* 0x000fc60000000000 */
[----:B------:R-:W-:Y:S05]  /*af40*/  BRA.DIV UR4, `(.L_x_305) ;  /* 0x0000000a043c7947 */ /* 0x000fea000b800000 */
[----:B------:R-:W-:-:S13]  /*af50*/  ELECT P6, URZ, PT ;  /* 0x00000000003f782f */ /* 0x000fda00038c0000 */
.L_x_328:
[----:B------:R-:W-:Y:S04]  /*af60*/  BSSY B0, `(.L_x_306) ;  /* 0x000006a000007945 */ /* 0x000fe80003800000 */
[----:B------:R-:W-:Y:S05]  /*af70*/  @!P6 BRA `(.L_x_307) ;  /* 0x0000000400a0e947 */ /* 0x000fea0003800000 */
[----:B------:R-:W-:-:S04]  /*af80*/  LOP3.LUT R16, R16, 0x2, RZ, 0xfc, !PT ;  /* 0x0000000210107812 */ /* 0x000fc800078efcff */
[----:B------:R-:W-:-:S13]  /*af90*/  ISETP.NE.AND P0, PT, R16, 0x3, PT ;  /* 0x000000031000780c */ /* 0x000fda0003f05270 */
[----:B------:R-:W-:Y:S05]  /*afa0*/  @!P0 BRA `(.L_x_308) ;  /* 0x0000000000048947 */ /* 0x000fea0003800000 */
[----:B------:R-:W-:Y:S01]  /*afb0*/  BPT.TRAP 0x1 ;  /* 0x000000040000795c */ /* 0x000fe20000300000 */
.L_x_308:
[----:B------:R-:W0:Y:S01]  /*afc0*/  S2R R3, SR_CgaCtaId ;  /* 0x0000000000037919 */ /* 0x000e220000008800 */
[----:B------:R-:W-:Y:S02]  /*afd0*/  MOV R2, 0x400 ;  /* 0x0000040000027802 */ /* 0x000fe40000000f00 */
[----:B------:R-:W-:Y:S02]  /*afe0*/  SHF.L.U32 R4, R0, 0x1f, RZ ;  /* 0x0000001f00047819 */ /* 0x000fe400000006ff */
[----:B0-----:R-:W-:-:S05]  /*aff0*/  LEA R2, R3, R2, 0x18 ;  /* 0x0000000203027211 */ /* 0x001fca00078ec0ff */
[----:B------:R-:W-:-:S04]  /*b000*/  VIADD R2, R2, 0x58 ;  /* 0x0000005802027836 */ /* 0x000fc80000000000 */
[C---:B------:R-:W-:Y:S02]  /*b010*/  IMAD R9, R7.reuse, 0x8, R2 ;  /* 0x0000000807097824 */ /* 0x040fe400078e0202 */
[----:B------:R-:W-:Y:S02]  /*b020*/  VIADD R7, R7, 0x1 ;  /* 0x0000000107077836 */ /* 0x000fe40000000000 */
[----:B------:R-:W0:Y:S03]  /*b030*/  SYNCS.PHASECHK.TRANS64.TRYWAIT P0, [R9+URZ], R4 ;  /* 0x00000004090075a7 */ /* 0x000e26000800017f */
[----:B------:R-:W-:-:S04]  /*b040*/  ISETP.NE.AND P1, PT, R7, 0xb, PT ;  /* 0x0000000b0700780c */ /* 0x000fc80003f25270 */
[----:B------:R-:W-:Y:S02]  /*b050*/  SEL R3, RZ, 0x1, P1 ;  /* 0x00000001ff037807 */ /* 0x000fe40000800000 */
[----:B------:R-:W-:Y:S02]  /*b060*/  SEL R7, R7, RZ, P1 ;  /* 0x000000ff07077207 */ /* 0x000fe40000800000 */
[----:B------:R-:W-:-:S03]  /*b070*/  LOP3.LUT R6, R0, R3, RZ, 0x3c, !PT ;  /* 0x0000000300067212 */ /* 0x000fc600078e3cff */
[----:B------:R-:W-:Y:S01]  /*b080*/  IMAD R8, R7, 0x8, R2 ;  /* 0x0000000807087824 */ /* 0x000fe200078e0202 */
[----:B------:R-:W-:Y:S01]  /*b090*/  SHF.L.U32 R5, R6, 0x1f, RZ ;  /* 0x0000001f06057819 */ /* 0x000fe200000006ff */
[----:B0-----:R-:W-:Y:S06]  /*b0a0*/  @!P0 BRA `(.L_x_309) ;  /* 0x0000000800048947 */ /* 0x001fec0003800000 */
.L_x_329:
[----:B------:R-:W1:Y:S01]  /*b0b0*/  SYNCS.PHASECHK.TRANS64.TRYWAIT P0, [R8+URZ], R5 ;  /* 0x00000005080075a7 */ /* 0x000e62000800017f */
[----:B------:R-:W-:-:S05]  /*b0c0*/  VIADD R0, R7, 0x1 ;  /* 0x0000000107007836 */ /* 0x000fca0000000000 */
[----:B------:R-:W-:-:S04]  /*b0d0*/  ISETP.NE.AND P1, PT, R0, 0xb, PT ;  /* 0x0000000b0000780c */ /* 0x000fc80003f25270 */
[----:B------:R-:W-:Y:S02]  /*b0e0*/  SEL R3, RZ, 0x1, P1 ;  /* 0x00000001ff037807 */ /* 0x000fe40000800000 */
[----:B------:R-:W-:Y:S02]  /*b0f0*/  SEL R7, R0, RZ, P1 ;  /* 0x000000ff00077207 */ /* 0x000fe40000800000 */
[----:B------:R-:W-:-:S03]  /*b100*/  LOP3.LUT R6, R6, R3, RZ, 0x3c, !PT ;  /* 0x0000000306067212 */ /* 0x000fc600078e3cff */
[----:B0-----:R-:W-:Y:S01]  /*b110*/  IMAD R9, R7, 0x8, R2 ;  /* 0x0000000807097824 */ /* 0x001fe200078e0202 */
[----:B------:R-:W-:Y:S01]  /*b120*/  SHF.L.U32 R4, R6, 0x1f, RZ ;  /* 0x0000001f06047819 */ /* 0x000fe200000006ff */
[----:B-1----:R-:W-:Y:S06]  /*b130*/  @!P0 BRA `(.L_x_310) ;  /* 0x0000000400f48947 */ /* 0x002fec0003800000 */
.L_x_330:
        /* <DEDUP_REMOVED lines=9> */
.L_x_331:
        /* <DEDUP_REMOVED lines=9> */
.L_x_332:
        /* <DEDUP_REMOVED lines=9> */
.L_x_333:
        /* <DEDUP_REMOVED lines=9> */
.L_x_334:
        /* <DEDUP_REMOVED lines=9> */
.L_x_335:
        /* <DEDUP_REMOVED lines=9> */
.L_x_336:
[----:B------:R-:W1:Y:S01]  /*b4a0*/  SYNCS.PHASECHK.TRANS64.TRYWAIT P0, [R9+URZ], R4 ;  /* 0x00000004090075a7 */ /* 0x000e62000800017f */
[----:B------:R-:W-:-:S05]  /*b4b0*/  VIADD R0, R7, 0x1 ;  /* 0x0000000107007836 */ /* 0x000fca0000000000 */
[----:B------:R-:W-:-:S04]  /*b4c0*/  ISETP.NE.AND P1, PT, R0, 0xb, PT ;  /* 0x0000000b0000780c */ /* 0x000fc80003f25270 */
[----:B------:R-:W-:Y:S02]  /*b4d0*/  SEL R3, RZ, 0x1, P1 ;  /* 0x00000001ff037807 */ /* 0x000fe40000800000 */
[----:B------:R-:W-:Y:S02]  /*b4e0*/  SEL R7, R0, RZ, P1 ;  /* 0x000000ff00077207 */ /* 0x000fe40000800000 */
[----:B------:R-:W-:-:S03]  /*b4f0*/  LOP3.LUT R11, R6, R3, RZ, 0x3c, !PT ;  /* 0x00000003060b7212 */ /* 0x000fc600078e3cff */
[----:B------:R-:W-:Y:S01]  /*b500*/  IMAD R6, R7, 0x8, R2 ;  /* 0x0000000807067824 */ /* 0x000fe200078e0202 */
[----:B0-----:R-:W-:Y:S01]  /*b510*/  SHF.L.U32 R5, R11, 0x1f, RZ ;  /* 0x0000001f0b057819 */ /* 0x001fe200000006ff */
[----:B-1----:R-:W-:Y:S06]  /*b520*/  @!P0 BRA `(.L_x_317) ;  /* 0x0000000400848947 */ /* 0x002fec0003800000 */
.L_x_337:
[----:B------:R-:W1:Y:S01]  /*b530*/  SYNCS.PHASECHK.TRANS64.TRYWAIT P0, [R6+URZ], R5 ;  /* 0x00000005060075a7 */ /* 0x000e62000800017f */
[----:B------:R-:W-:-:S05]  /*b540*/  VIADD R0, R7, 0x1 ;  /* 0x0000000107007836 */ /* 0x000fca0000000000 */
[----:B------:R-:W-:-:S04]  /*b550*/  ISETP.NE.AND P1, PT, R0, 0xb, PT ;  /* 0x0000000b0000780c */ /* 0x000fc80003f25270 */
[----:B0-----:R-:W-:Y:S02]  /*b560*/  SEL R4, RZ, 0x1, P1 ;  /* 0x00000001ff047807 */ /* 0x001fe40000800000 */
[----:B------:R-:W-:Y:S02]  /*b570*/  SEL R3, R0, RZ, P1 ;  /* 0x000000ff00037207 */ /* 0x000fe40000800000 */
[----:B------:R-:W-:Y:S01]  /*b580*/  LOP3.LUT R0, R11, R4, RZ, 0x3c, !PT ;  /* 0x000000040b007212 */ /* 0x000fe200078e3cff */
[----:B-1----:R-:W-:Y:S06]  /*b590*/  @!P0 BRA `(.L_x_318) ;  /* 0x00000004007c8947 */ /* 0x002fec0003800000 */
.L_x_338:
[----:B------:R-:W-:Y:S01]  /*b5a0*/  IMAD R3, R3, 0x8, R2 ;  /* 0x0000000803037824 */ /* 0x000fe200078e0202 */
[----:B------:R-:W-:-:S07]  /*b5b0*/  SHF.L.U32 R0, R0, 0x1f, RZ ;  /* 0x0000001f00007819 */ /* 0x000fce00000006ff */
.L_x_319:
[----:B-1----:R1:W2:Y:S02]  /*b5c0*/  SYNCS.PHASECHK.TRANS64.TRYWAIT P0, [R3+URZ], R0 ;  /* 0x00000000030075a7 */ /* 0x0022a4000800017f */
[----:B--2---:R-:W-:Y:S05]  /*b5d0*/  @!P0 NANOSLEEP.SYNCS 0x989680 ;  /* 0x009896800000895d */ /* 0x004fea0003900000 */
[----:B------:R-:W2:Y:S02]  /*b5e0*/  @!P0 SYNCS.PHASECHK.TRANS64 P0, [R3+URZ], R0 ;  /* 0x00000000030085a7 */ /* 0x000ea4000800007f */
[----:B--2---:R-:W-:Y:S05]  /*b5f0*/  @!P0 BRA `(.L_x_319) ;  /* 0xfffffffc00f08947 */ /* 0x004fea000383ffff */
.L_x_307:
[----:B------:R-:W-:Y:S05]  /*b600*/  BSYNC B0 ;  /* 0x0000000000007941 */ /* 0x000fea0003800000 */
.L_x_306:
[----:B------:R-:W-:Y:S05]  /*b610*/  EXIT ;  /* 0x000000000000794d */ /* 0x000fea0003800000 */
.L_x_16:
[----:B-1----:R1:W2:Y:S02]  /*b620*/  SYNCS.PHASECHK.TRANS64.TRYWAIT P0, [R159+URZ], R0 ;  /* 0x000000009f0075a7 */ /* 0x0022a4000800017f */
[----:B--2---:R-:W-:Y:S05]  /*b630*/  @!P0 NANOSLEEP.SYNCS 0x989680 ;  /* 0x009896800000895d */ /* 0x004fea0003900000 */
[----:B------:R-:W2:Y:S02]  /*b640*/  @!P0 SYNCS.PHASECHK.TRANS64 P0, [R159+URZ], R0 ;  /* 0x000000009f0085a7 */ /* 0x000ea4000800007f */
[----:B--2---:R-:W-:Y:S05]  /*b650*/  @!P0 BRA `(.L_x_16) ;  /* 0xfffffffc00f08947 */ /* 0x004fea000383ffff */
[----:B------:R-:W-:Y:S05]  /*b660*/  BRA `(.L_x_320) ;  /* 0xffffff5c00c87947 */ /* 0x000fea000383ffff */
.L_x_21:
[----:B--2---:R2:W3:Y:S02]  /*b670*/  SYNCS.PHASECHK.TRANS64.TRYWAIT P1, [R3+URZ], R0 ;  /* 0x00000000030075a7 */ /* 0x0044e4000802017f */
[----:B---3--:R-:W-:Y:S05]  /*b680*/  @!P1 NANOSLEEP.SYNCS 0x989680 ;  /* 0x009896800000995d */ /* 0x008fea0003900000 */
[----:B------:R-:W3:Y:S02]  /*b690*/  @!P1 SYNCS.PHASECHK.TRANS64 P1, [R3+URZ], R0 ;  /* 0x00000000030095a7 */ /* 0x000ee4000802007f */
[----:B---3--:R-:W-:Y:S05]  /*b6a0*/  @!P1 BRA `(.L_x_21) ;  /* 0xfffffffc00f09947 */ /* 0x008fea000383ffff */
[----:B------:R-:W-:Y:S05]  /*b6b0*/  BRA `(.L_x_20) ;  /* 0xffffff6000347947 */ /* 0x000fea000383ffff */
.L_x_26:
[----:B--2---:R-:W-:-:S04]  /*b6c0*/  IMAD.U32 R4, RZ, RZ, UR4 ;  /* 0x00000004ff047e24 */ /* 0x004fc8000f8e00ff */
[----:B------:R2:W3:Y:S03]  /*b6d0*/  SYNCS.PHASECHK.TRANS64.TRYWAIT P1, [R4+URZ], R3 ;  /* 0x00000003040075a7 */ /* 0x0004e6000802017f */
[----:B---3--:R-:W-:Y:S05]  /*b6e0*/  @!P1 NANOSLEEP.SYNCS 0x989680 ;  /* 0x009896800000995d */ /* 0x008fea0003900000 */
[----:B------:R-:W3:Y:S02]  /*b6f0*/  @!P1 SYNCS.PHASECHK.TRANS64 P1, [R4+URZ], R3 ;  /* 0x00000003040095a7 */ /* 0x000ee4000802007f */
[----:B---3--:R-:W-:Y:S05]  /*b700*/  @!P1 BRA `(.L_x_26) ;  /* 0xfffffffc00ec9947 */ /* 0x008fea000383ffff */
[----:B------:R-:W-:Y:S05]  /*b710*/  BRA `(.L_x_25) ;  /* 0xffffff6000c87947 */ /* 0x000fea000383ffff */
.L_x_32:
[----:B-1----:R1:W2:Y:S02]  /*b720*/  SYNCS.PHASECHK.TRANS64.TRYWAIT P0, [R159+URZ+0x10], R0 ;  /* 0x000010009f0075a7 */ /* 0x0022a4000800017f */
[----:B--2---:R-:W-:Y:S05]  /*b730*/  @!P0 NANOSLEEP.SYNCS 0x989680 ;  /* 0x009896800000895d */ /* 0x004fea0003900000 */
[----:B------:R-:W2:Y:S02]  /*b740*/  @!P0 SYNCS.PHASECHK.TRANS64 P0, [R159+URZ+0x10], R0 ;  /* 0x000010009f0085a7 */ /* 0x000ea4000800007f */
[----:B--2---:R-:W-:Y:S05]  /*b750*/  @!P0 BRA `(.L_x_32) ;  /* 0xfffffffc00f08947 */ /* 0x004fea000383ffff */
[----:B------:R-:W-:Y:S05]  /*b760*/  BRA `(.L_x_321) ;  /* 0xffffff6400c47947 */ /* 0x000fea000383ffff */
.L_x_293:
[----:B------:R-:W-:Y:S01]  /*b770*/  BSSY B1, `(.L_x_322) ;  /* 0x0000006000017945 */ /* 0x000fe20003800000 */
[----:B------:R-:W-:-:S07]  /*b780*/  IMAD.MOV.U32 R15, RZ, RZ, -0x1 ;  /* 0xffffffffff0f7424 */ /* 0x000fce00078e00ff */
[----:B-----5:R-:W-:Y:S05]  /*b790*/  WARPSYNC.COLLECTIVE R15, `(.L_x_323) ;  /* 0x000000000f0c7348 */ /* 0x020fea0003c00000 */
[----:B------:R-:W-:Y:S02]  /*b7a0*/  ELECT P6, UR62, PT ;  /* 0x00000000003e782f */ /* 0x000fe400038c0000 */
[----:B------:R-:W-:Y:S01]  /*b7b0*/  MOV R14, UR62 ;  /* 0x0000003e000e7c02 */ /* 0x000fe20008000f00 */
[----:B-----5:R-:W-:Y:S10]  /*b7c0*/  ENDCOLLECTIVE ;  /* 0x000000000000791b */ /* 0x020ff40003800000 */
.L_x_323:
[----:B------:R-:W-:Y:S05]  /*b7d0*/  BSYNC B1 ;  /* 0x0000000000017941 */ /* 0x000fea0003800000 */
.L_x_322:
[----:B------:R-:W-:Y:S05]  /*b7e0*/  BRA `(.L_x_324) ;  /* 0xffffffec00087947 */ /* 0x000fea000383ffff */
.L_x_296:
[----:B0-----:R0:W1:Y:S02]  /*b7f0*/  SYNCS.PHASECHK.TRANS64.TRYWAIT P1, [R10+URZ+0x58], R5 ;  /* 0x000058050a0075a7 */ /* 0x001064000802017f */
[----:B-1----:R-:W-:Y:S05]  /*b800*/  @!P1 NANOSLEEP.SYNCS 0x989680 ;  /* 0x009896800000995d */ /* 0x002fea0003900000 */
[----:B------:R-:W1:Y:S02]  /*b810*/  @!P1 SYNCS.PHASECHK.TRANS64 P1, [R10+URZ+0x58], R5 ;  /* 0x000058050a0095a7 */ /* 0x000e64000802007f */
[----:B-1----:R-:W-:Y:S05]  /*b820*/  @!P1 BRA `(.L_x_296) ;  /* 0xfffffffc00f09947 */ /* 0x002fea000383ffff */
[----:B------:R-:W-:Y:S05]  /*b830*/  BRA `(.L_x_325) ;  /* 0xffffffec003c7947 */ /* 0x000fea000383ffff */
.L_x_305:
[----:B------:R-:W-:Y:S01]  /*b840*/  BSSY B0, `(.L_x_326) ;  /* 0x0000006000007945 */ /* 0x000fe20003800000 */
[----:B------:R-:W-:-:S07]  /*b850*/  IMAD.MOV.U32 R15, RZ, RZ, -0x1 ;  /* 0xffffffffff0f7424 */ /* 0x000fce00078e00ff */
[----:B-----5:R-:W-:Y:S05]  /*b860*/  WARPSYNC.COLLECTIVE R15, `(.L_x_327) ;  /* 0x000000000f0c7348 */ /* 0x020fea0003c00000 */
[----:B------:R-:W-:Y:S02]  /*b870*/  ELECT P6, UR62, PT ;  /* 0x00000000003e782f */ /* 0x000fe400038c0000 */
[----:B------:R-:W-:Y:S01]  /*b880*/  MOV R14, UR62 ;  /* 0x0000003e000e7c02 */ /* 0x000fe20008000f00 */
[----:B-----5:R-:W-:Y:S10]  /*b890*/  ENDCOLLECTIVE ;  /* 0x000000000000791b */ /* 0x020ff40003800000 */
.L_x_327:
[----:B------:R-:W-:Y:S05]  /*b8a0*/  BSYNC B0 ;  /* 0x0000000000007941 */ /* 0x000fea0003800000 */
.L_x_326:
[----:B------:R-:W-:Y:S05]  /*b8b0*/  BRA `(.L_x_328) ;  /* 0xfffffff400a87947 */ /* 0x000fea000383ffff */
.L_x_309:
[----:B0-----:R0:W1:Y:S02]  /*b8c0*/  SYNCS.PHASECHK.TRANS64.TRYWAIT P0, [R9+URZ], R4 ;  /* 0x00000004090075a7 */ /* 0x001064000800017f */
[----:B-1----:R-:W-:Y:S05]  /*b8d0*/  @!P0 NANOSLEEP.SYNCS 0x989680 ;  /* 0x009896800000895d */ /* 0x002fea0003900000 */
[----:B------:R-:W1:Y:S02]  /*b8e0*/  @!P0 SYNCS.PHASECHK.TRANS64 P0, [R9+URZ], R4 ;  /* 0x00000004090085a7 */ /* 0x000e64000800007f */
[----:B-1----:R-:W-:Y:S05]  /*b8f0*/  @!P0 BRA `(.L_x_309) ;  /* 0xfffffffc00f08947 */ /* 0x002fea000383ffff */
[----:B------:R-:W-:Y:S05]  /*b900*/  BRA `(.L_x_329) ;  /* 0xfffffff400e87947 */ /* 0x000fea000383ffff */
.L_x_310:
[----:B0-----:R0:W1:Y:S02]  /*b910*/  SYNCS.PHASECHK.TRANS64.TRYWAIT P0, [R8+URZ], R5 ;  /* 0x00000005080075a7 */ /* 0x001064000800017f */
[----:B-1----:R-:W-:Y:S05]  /*b920*/  @!P0 NANOSLEEP.SYNCS 0x989680 ;  /* 0x009896800000895d */ /* 0x002fea0003900000 */
[----:B------:R-:W1:Y:S02]  /*b930*/  @!P0 SYNCS.PHASECHK.TRANS64 P0, [R8+URZ], R5 ;  /* 0x00000005080085a7 */ /* 0x000e64000800007f */
[----:B-1----:R-:W-:Y:S05]  /*b940*/  @!P0 BRA `(.L_x_310) ;  /* 0xfffffffc00f08947 */ /* 0x002fea000383ffff */
[----:B------:R-:W-:Y:S05]  /*b950*/  BRA `(.L_x_330) ;  /* 0xfffffff400f87947 */ /* 0x000fea000383ffff */
.L_x_311:
[----:B0-----:R0:W1:Y:S02]  /*b960*/  SYNCS.PHASECHK.TRANS64.TRYWAIT P0, [R9+URZ], R4 ;  /* 0x00000004090075a7 */ /* 0x001064000800017f */
[----:B-1----:R-:W-:Y:S05]  /*b970*/  @!P0 NANOSLEEP.SYNCS 0x989680 ;  /* 0x009896800000895d */ /* 0x002fea0003900000 */
[----:B------:R-:W1:Y:S02]  /*b980*/  @!P0 SYNCS.PHASECHK.TRANS64 P0, [R9+URZ], R4 ;  /* 0x00000004090085a7 */ /* 0x000e64000800007f */
[----:B-1----:R-:W-:Y:S05]  /*b990*/  @!P0 BRA `(.L_x_311) ;  /* 0xfffffffc00f08947 */ /* 0x002fea000383ffff */
[----:B------:R-:W-:Y:S05]  /*b9a0*/  BRA `(.L_x_331) ;  /* 0xfffffff800087947 */ /* 0x000fea000383ffff */
.L_x_312:
[----:B0-----:R0:W1:Y:S02]  /*b9b0*/  SYNCS.PHASECHK.TRANS64.TRYWAIT P0, [R8+URZ], R5 ;  /* 0x00000005080075a7 */ /* 0x001064000800017f */
[----:B-1----:R-:W-:Y:S05]  /*b9c0*/  @!P0 NANOSLEEP.SYNCS 0x989680 ;  /* 0x009896800000895d */ /* 0x002fea0003900000 */
[----:B------:R-:W1:Y:S02]  /*b9d0*/  @!P0 SYNCS.PHASECHK.TRANS64 P0, [R8+URZ], R5 ;  /* 0x00000005080085a7 */ /* 0x000e64000800007f */
[----:B-1----:R-:W-:Y:S05]  /*b9e0*/  @!P0 BRA `(.L_x_312) ;  /* 0xfffffffc00f08947 */ /* 0x002fea000383ffff */
[----:B------:R-:W-:Y:S05]  /*b9f0*/  BRA `(.L_x_332) ;  /* 0xfffffff800187947 */ /* 0x000fea000383ffff */
.L_x_313:
[----:B0-----:R0:W1:Y:S02]  /*ba00*/  SYNCS.PHASECHK.TRANS64.TRYWAIT P0, [R9+URZ], R4 ;  /* 0x00000004090075a7 */ /* 0x001064000800017f */
[----:B-1----:R-:W-:Y:S05]  /*ba10*/  @!P0 NANOSLEEP.SYNCS 0x989680 ;  /* 0x009896800000895d */ /* 0x002fea0003900000 */
[----:B------:R-:W1:Y:S02]  /*ba20*/  @!P0 SYNCS.PHASECHK.TRANS64 P0, [R9+URZ], R4 ;  /* 0x00000004090085a7 */ /* 0x000e64000800007f */
[----:B-1----:R-:W-:Y:S05]  /*ba30*/  @!P0 BRA `(.L_x_313) ;  /* 0xfffffffc00f08947 */ /* 0x002fea000383ffff */
[----:B------:R-:W-:Y:S05]  /*ba40*/  BRA `(.L_x_333) ;  /* 0xfffffff800287947 */ /* 0x000fea000383ffff */
.L_x_314:
[----:B0-----:R0:W1:Y:S02]  /*ba50*/  SYNCS.PHASECHK.TRANS64.TRYWAIT P0, [R8+URZ], R5 ;  /* 0x00000005080075a7 */ /* 0x001064000800017f */
[----:B-1----:R-:W-:Y:S05]  /*ba60*/  @!P0 NANOSLEEP.SYNCS 0x989680 ;  /* 0x009896800000895d */ /* 0x002fea0003900000 */
[----:B------:R-:W1:Y:S02]  /*ba70*/  @!P0 SYNCS.PHASECHK.TRANS64 P0, [R8+URZ], R5 ;  /* 0x00000005080085a7 */ /* 0x000e64000800007f */
[----:B-1----:R-:W-:Y:S05]  /*ba80*/  @!P0 BRA `(.L_x_314) ;  /* 0xfffffffc00f08947 */ /* 0x002fea000383ffff */
[----:B------:R-:W-:Y:S05]  /*ba90*/  BRA `(.L_x_334) ;  /* 0xfffffff800387947 */ /* 0x000fea000383ffff */
.L_x_315:
[----:B0-----:R0:W1:Y:S02]  /*baa0*/  SYNCS.PHASECHK.TRANS64.TRYWAIT P0, [R9+URZ], R4 ;  /* 0x00000004090075a7 */ /* 0x001064000800017f */
[----:B-1----:R-:W-:Y:S05]  /*bab0*/  @!P0 NANOSLEEP.SYNCS 0x989680 ;  /* 0x009896800000895d */ /* 0x002fea0003900000 */
[----:B------:R-:W1:Y:S02]  /*bac0*/  @!P0 SYNCS.PHASECHK.TRANS64 P0, [R9+URZ], R4 ;  /* 0x00000004090085a7 */ /* 0x000e64000800007f */
[----:B-1----:R-:W-:Y:S05]  /*bad0*/  @!P0 BRA `(.L_x_315) ;  /* 0xfffffffc00f08947 */ /* 0x002fea000383ffff */
[----:B------:R-:W-:Y:S05]  /*bae0*/  BRA `(.L_x_335) ;  /* 0xfffffff800487947 */ /* 0x000fea000383ffff */
.L_x_316:
[----:B0-----:R0:W1:Y:S02]  /*baf0*/  SYNCS.PHASECHK.TRANS64.TRYWAIT P0, [R8+URZ], R5 ;  /* 0x00000005080075a7 */ /* 0x001064000800017f */
[----:B-1----:R-:W-:Y:S05]  /*bb00*/  @!P0 NANOSLEEP.SYNCS 0x989680 ;  /* 0x009896800000895d */ /* 0x002fea0003900000 */
[----:B------:R-:W1:Y:S02]  /*bb10*/  @!P0 SYNCS.PHASECHK.TRANS64 P0, [R8+URZ], R5 ;  /* 0x00000005080085a7 */ /* 0x000e64000800007f */
[----:B-1----:R-:W-:Y:S05]  /*bb20*/  @!P0 BRA `(.L_x_316) ;  /* 0xfffffffc00f08947 */ /* 0x002fea000383ffff */
[----:B------:R-:W-:Y:S05]  /*bb30*/  BRA `(.L_x_336) ;  /* 0xfffffff800587947 */ /* 0x000fea000383ffff */
.L_x_317:
[----:B0-----:R0:W1:Y:S02]  /*bb40*/  SYNCS.PHASECHK.TRANS64.TRYWAIT P0, [R9+URZ], R4 ;  /* 0x00000004090075a7 */ /* 0x001064000800017f */
[----:B-1----:R-:W-:Y:S05]  /*bb50*/  @!P0 NANOSLEEP.SYNCS 0x989680 ;  /* 0x009896800000895d */ /* 0x002fea0003900000 */
[----:B------:R-:W1:Y:S02]  /*bb60*/  @!P0 SYNCS.PHASECHK.TRANS64 P0, [R9+URZ], R4 ;  /* 0x00000004090085a7 */ /* 0x000e64000800007f */
[----:B-1----:R-:W-:Y:S05]  /*bb70*/  @!P0 BRA `(.L_x_317) ;  /* 0xfffffffc00f08947 */ /* 0x002fea000383ffff */
[----:B------:R-:W-:Y:S05]  /*bb80*/  BRA `(.L_x_337) ;  /* 0xfffffff800687947 */ /* 0x000fea000383ffff */
.L_x_318:
[----:B0-----:R0:W1:Y:S02]  /*bb90*/  SYNCS.PHASECHK.TRANS64.TRYWAIT P0, [R6+URZ], R5 ;  /* 0x00000005060075a7 */ /* 0x001064000800017f */
[----:B-1----:R-:W-:Y:S05]  /*bba0*/  @!P0 NANOSLEEP.SYNCS 0x989680 ;  /* 0x009896800000895d */ /* 0x002fea0003900000 */
[----:B------:R-:W1:Y:S02]  /*bbb0*/  @!P0 SYNCS.PHASECHK.TRANS64 P0, [R6+URZ], R5 ;  /* 0x00000005060085a7 */ /* 0x000e64000800007f */
[----:B-1----:R-:W-:Y:S05]  /*bbc0*/  @!P0 BRA `(.L_x_318) ;  /* 0xfffffffc00f08947 */ /* 0x002fea000383ffff */
[----:B------:R-:W-:Y:S05]  /*bbd0*/  BRA `(.L_x_338) ;  /* 0xfffffff800707947 */ /* 0x000fea000383ffff */
.L_x_339:
[----:B------:R-:W-:-:S00]  /*bbe0*/  BRA `(.L_x_339) ;  /* 0xfffffffc00fc7947 */ /* 0x000fc0000383ffff */
[----:B------:R-:W-:-:S00]  /*bbf0*/  NOP ;  /* 0x0000000000007918 */ /* 0x000fc00000000000 */
        /* <DEDUP_REMOVED lines=8> */
.L_x_340:


//--------------------- .nv.global.init           --------------------------
	.section	.nv.global.init,"aw",@progbits
.nv.global.init:
	.type		$str$22,@object
	.size		$str$22,($str$23 - $str$22)
$str$22:
        /*0000*/ 	.byte	0x6b, 0x5f, 0x74, 0x69, 0x6c, 0x65, 0x5f, 0x63, 0x6f, 0x75, 0x6e, 0x74, 0x20, 0x3e, 0x3d, 0x20
        /*0010*/ 	.byte	0x31, 0x00
	.type		$str$23,@object
	.size		$str$23,(__unnamed_1 - $str$23)
$str$23:
        /*0012*/ 	.byte	0x2f, 0x74, 0x6d, 0x70, 0x2f, 0x63, 0x75, 0x74, 0x6c, 0x61, 0x73, 0x73, 0x5f, 0x73, 0x77, 0x65
        /*0022*/ 	.byte	0x65, 0x70, 0x5f, 0x73, 0x72, 0x63, 0x2f, 0x69, 0x6e, 0x63, 0x6c, 0x75, 0x64, 0x65, 0x2f, 0x63
        /*0032*/ 	.byte	0x75, 0x74, 0x6c, 0x61, 0x73, 0x73, 0x2f, 0x67, 0x65, 0x6d, 0x6d, 0x2f, 0x63, 0x6f, 0x6c, 0x6c
        /*0042*/ 	.byte	0x65, 0x63, 0x74, 0x69, 0x76, 0x65, 0x2f, 0x73, 0x6d, 0x39, 0x30, 0x5f, 0x6d, 0x6d, 0x61, 0x5f
        /*0052*/ 	.byte	0x74, 0x6d, 0x61, 0x5f, 0x67, 0x6d, 0x6d, 0x61, 0x5f, 0x73, 0x73, 0x5f, 0x77, 0x61, 0x72, 0x70
        /*0062*/ 	.byte	0x73, 0x70, 0x65, 0x63, 0x69, 0x61, 0x6c, 0x69, 0x7a, 0x65, 0x64, 0x2e, 0x68, 0x70, 0x70, 0x00
	.type		__unnamed_1,@object
	.size		__unnamed_1,(.L_0 - __unnamed_1)
__unnamed_1:
        /*0072*/ 	.byte	0x76, 0x6f, 0x69, 0x64, 0x20, 0x63, 0x75, 0x74, 0x6c, 0x61, 0x73, 0x73, 0x3a, 0x3a, 0x67, 0x65
        /* <DEDUP_REMOVED lines=179> */
        /*0bb2*/ 	.byte	0x64, 0x65, 0x6e, 0x74, 0x69, 0x74, 0x79, 0x5d, 0x00
.L_0:


//--------------------- .nv.shared._ZN7cutlass13device_kernelINS_4gemm6kernel13GemmUniversalIN4cute5tupleIJiiiiEEENS1_10collective13CollectiveMmaINS1_34MainloopSm90TmaGmmaWarpSpecializedILi11ENS5_IJNS4_1CILi1EEESB_SB_EEENS1_32KernelTmaWarpSpecializedPingpongEEENS5_IJNSA_ILi64EEENSA_ILi256EEENSA_ILi32EEEEEENS_6half_tENS5_IJlSB_lEEESJ_SK_NS4_8TiledMMAINS4_8MMA_AtomIJNS4_4SM904GMMA26MMA_64x256x16_F32F16F16_SSILNSO_5MajorE0ELSQ_0ELNSO_7ScaleInE1ELSR_1EEEEEENS4_6LayoutISC_NS5_IJNSA_ILi0EEESV_SV_EEEEENS5_IJNS4_10UnderscoreESY_SY_EEEEENS4_13SM90_TMA_LOADENS4_14ComposedLayoutINS4_7SwizzleILi2ELi4ELi3EEENS4_18smem_ptr_flag_bitsILi16EEENSU_INS5_IJNSA_ILi8EEESH_EEENS5_IJSH_SB_EEEEEEEvNS4_8identityES11_S1B_vS1C_EENS_8epilogue10collective6detail29Sm90TmaWarpSpecializedAdapterINS1F_15DefaultEpilogueISJ_SK_SK_NS1E_6thread17LinearCombinationISJ_Li1EffLNS1J_9ScaleType4KindE0ELNS_15FloatRoundStyleE2ESJ_EENS1_15EpilogueDefaultEEEEEvvEEEEvNT_6ParamsE --------------------------
	.section	.nv.shared._ZN7cutlass13device_kernelINS_4gemm6kernel13GemmUniversalIN4cute5tupleIJiiiiEEENS1_10collective13CollectiveMmaINS1_34MainloopSm90TmaGmmaWarpSpecializedILi11ENS5_IJNS4_1CILi1EEESB_SB_EEENS1_32KernelTmaWarpSpecializedPingpongEEENS5_IJNSA_ILi64EEENSA_ILi256EEENSA_ILi32EEEEEENS_6half_tENS5_IJlSB_lEEESJ_SK_NS4_8TiledMMAINS4_8MMA_AtomIJNS4_4SM904GMMA26MMA_64x256x16_F32F16F16_SSILNSO_5MajorE0ELSQ_0ELNSO_7ScaleInE1ELSR_1EEEEEENS4_6LayoutISC_NS5_IJNSA_ILi0EEESV_SV_EEEEENS5_IJNS4_10UnderscoreESY_SY_EEEEENS4_13SM90_TMA_LOADENS4_14ComposedLayoutINS4_7SwizzleILi2ELi4ELi3EEENS4_18smem_ptr_flag_bitsILi16EEENSU_INS5_IJNSA_ILi8EEESH_EEENS5_IJSH_SB_EEEEEEEvNS4_8identityES11_S1B_vS1C_EENS_8epilogue10collective6detail29Sm90TmaWarpSpecializedAdapterINS1F_15DefaultEpilogueISJ_SK_SK_NS1E_6thread17LinearCombinationISJ_Li1EffLNS1J_9ScaleType4KindE0ELNS_15FloatRoundStyleE2ESJ_EENS1_15EpilogueDefaultEEEEEvvEEEEvNT_6ParamsE,"aw",@nobits
	.sectionflags	@""
	.align	16
	.zero		1024


//--------------------- .nv.shared.reserved.0     --------------------------
	.section	.nv.shared.reserved.0,"aw",@nobits
	.weak		__nv_reservedSMEM_offset_0_alias
	.size		__nv_reservedSMEM_offset_0_alias, 0, 0
	.other		__nv_reservedSMEM_offset_0_alias,@"STO_CUDA_RESERVED_SHARED STV_DEFAULT"
__nv_reservedSMEM_offset_0_alias:
	.zero		0


//--------------------- .nv.global                --------------------------
	.section	.nv.global,"aw",@nobits
.nv.global:
	.type		_ZN40_INTERNAL_d9b3cb8f_4_k_cu_a3dcb63f_260844cute1_E,@object
	.size		_ZN40_INTERNAL_d9b3cb8f_4_k_cu_a3dcb63f_260844cute1_E,(_ZN40_INTERNAL_d9b3cb8f_4_k_cu_a3dcb63f_260844cuda3std3__45__cpo6cbeginE - _ZN40_INTERNAL_d9b3cb8f_4_k_cu_a3dcb63f_260844cute1_E)
_ZN40_INTERNAL_d9b3cb8f_4_k_cu_a3dcb63f_260844cute1_E:
	.zero		1
	.type		_ZN40_INTERNAL_d9b3cb8f_4_k_cu_a3dcb63f_260844cuda3std3__45__cpo6cbeginE,@object
	.size		_ZN40_INTERNAL_d9b3cb8f_4_k_cu_a3dcb63f_260844cuda3std3__45__cpo6cbeginE,(_ZN40_INTERNAL_d9b3cb8f_4_k_cu_a3dcb63f_260844cuda3std3__48in_placeE - _ZN40_INTERNAL_d9b3cb8f_4_k_cu_a3dcb63f_260844cuda3std3__45__cpo6cbeginE)
_ZN40_INTERNAL_d9b3cb8f_4_k_cu_a3dcb63f_260844cuda3std3__45__cpo6cbeginE:
	.zero		1
	.type		_ZN40_INTERNAL_d9b3cb8f_4_k_cu_a3dcb63f_260844cuda3std3__48in_placeE,@object
	.size		_ZN40_INTERNAL_d9b3cb8f_4_k_cu_a3dcb63f_260844cuda3std3__48in_placeE,(_ZN40_INTERNAL_d9b3cb8f_4_k_cu_a3dcb63f_260844cuda3std6ranges3__45__cpo9iter_moveE - _ZN40_INTERNAL_d9b3cb8f_4_k_cu_a3dcb63f_260844cuda3std3__48in_placeE)
_ZN40_INTERNAL_d9b3cb8f_4_k_cu_a3dcb63f_260844cuda3std3__48in_placeE:
	.zero		1
	.type		_ZN40_INTERNAL_d9b3cb8f_4_k_cu_a3dcb63f_260844cuda3std6ranges3__45__cpo9iter_moveE,@object
	.size		_ZN40_INTERNAL_d9b3cb8f_4_k_cu_a3dcb63f_260844cuda3std6ranges3__45__cpo9iter_moveE,(_ZN40_INTERNAL_d9b3cb8f_4_k_cu_a3dcb63f_260844cuda3std3__45__cpo5beginE - _ZN40_INTERNAL_d9b3cb8f_4_k_cu_a3dcb63f_260844cuda3std6ranges3__45__cpo9iter_moveE)
_ZN40_INTERNAL_d9b3cb8f_4_k_cu_a3dcb63f_260844cuda3std6ranges3__45__cpo9iter_moveE:
	.zero		1
	.type		_ZN40_INTERNAL_d9b3cb8f_4_k_cu_a3dcb63f_260844cuda3std3__45__cpo5beginE,@object
	.size		_ZN40_INTERNAL_d9b3cb8f_4_k_cu_a3dcb63f_260844cuda3std3__45__cpo5beginE,(_ZN40_INTERNAL_d9b3cb8f_4_k_cu_a3dcb63f_260844cuda3std3__442_GLOBAL__N__d9b3cb8f_4_k_cu_a3dcb63f_260846ignoreE - _ZN40_INTERNAL_d9b3cb8f_4_k_cu_a3dcb63f_260844cuda3std3__45__cpo5beginE)
_ZN40_INTERNAL_d9b3cb8f_4_k_cu_a3dcb63f_260844cuda3std3__45__cpo5beginE:
	.zero		1
	.type		_ZN40_INTERNAL_d9b3cb8f_4_k_cu_a3dcb63f_260844cuda3std3__442_GLOBAL__N__d9b3cb8f_4_k_cu_a3dcb63f_260846ignoreE,@object
	.size		_ZN40_INTERNAL_d9b3cb8f_4_k_cu_a3dcb63f_260844cuda3std3__442_GLOBAL__N__d9b3cb8f_4_k_cu_a3dcb63f_260846ignoreE,(_ZN40_INTERNAL_d9b3cb8f_4_k_cu_a3dcb63f_260844cute7productE - _ZN40_INTERNAL_d9b3cb8f_4_k_cu_a3dcb63f_260844cuda3std3__442_GLOBAL__N__d9b3cb8f_4_k_cu_a3dcb63f_260846ignoreE)
_ZN40_INTERNAL_d9b3cb8f_4_k_cu_a3dcb63f_260844cuda3std3__442_GLOBAL__N__d9b3cb8f_4_k_cu_a3dcb63f_260846ignoreE:
	.zero		1
	.type		_ZN40_INTERNAL_d9b3cb8f_4_k_cu_a3dcb63f_260844cute7productE,@object
	.size		_ZN40_INTERNAL_d9b3cb8f_4_k_cu_a3dcb63f_260844cute7productE,(_ZN40_INTERNAL_d9b3cb8f_4_k_cu_a3dcb63f_260844cuda3std3__45__cpo3endE - _ZN40_INTERNAL_d9b3cb8f_4_k_cu_a3dcb63f_260844cute7productE)
_ZN40_INTERNAL_d9b3cb8f_4_k_cu_a3dcb63f_260844cute7productE:
	.zero		1
	.type		_ZN40_INTERNAL_d9b3cb8f_4_k_cu_a3dcb63f_260844cuda3std3__45__cpo3endE,@object
	.size		_ZN40_INTERNAL_d9b3cb8f_4_k_cu_a3dcb63f_260844cuda3std3__45__cpo3endE,(_ZN40_INTERNAL_d9b3cb8f_4_k_cu_a3dcb63f_260844cuda3std3__419piecewise_constructE - _ZN40_INTERNAL_d9b3cb8f_4_k_cu_a3dcb63f_260844cuda3std3__45__cpo3endE)
_ZN40_INTERNAL_d9b3cb8f_4_k_cu_a3dcb63f_260844cuda3std3__45__cpo3endE:
	.zero		1
	.type		_ZN40_INTERNAL_d9b3cb8f_4_k_cu_a3dcb63f_260844cuda3std3__419piecewise_constructE,@object
	.size		_ZN40_INTERNAL_d9b3cb8f_4_k_cu_a3dcb63f_260844cuda3std3__419piecewise_constructE,(_ZN40_INTERNAL_d9b3cb8f_4_k_cu_a3dcb63f_260844cuda3std3__45__cpo4cendE - _ZN40_INTERNAL_d9b3cb8f_4_k_cu_a3dcb63f_260844cuda3std3__419piecewise_constructE)
_ZN40_INTERNAL_d9b3cb8f_4_k_cu_a3dcb63f_260844cuda3std3__419piecewise_constructE:
	.zero		1
	.type		_ZN40_INTERNAL_d9b3cb8f_4_k_cu_a3dcb63f_260844cuda3std3__45__cpo4cendE,@object
	.size		_ZN40_INTERNAL_d9b3cb8f_4_k_cu_a3dcb63f_260844cuda3std3__45__cpo4cendE,(_ZN40_INTERNAL_d9b3cb8f_4_k_cu_a3dcb63f_260844cuda3std6ranges3__45__cpo4swapE - _ZN40_INTERNAL_d9b3cb8f_4_k_cu_a3dcb63f_260844cuda3std3__45__cpo4cendE)
_ZN40_INTERNAL_d9b3cb8f_4_k_cu_a3dcb63f_260844cuda3std3__45__cpo4cendE:
	.zero		1
	.type		_ZN40_INTERNAL_d9b3cb8f_4_k_cu_a3dcb63f_260844cuda3std6ranges3__45__cpo4swapE,@object
	.size		_ZN40_INTERNAL_d9b3cb8f_4_k_cu_a3dcb63f_260844cuda3std6ranges3__45__cpo4swapE,(.L_8 - _ZN40_INTERNAL_d9b3cb8f_4_k_cu_a3dcb63f_260844cuda3std6ranges3__45__cpo4swapE)
_ZN40_INTERNAL_d9b3cb8f_4_k_cu_a3dcb63f_260844cuda3std6ranges3__45__cpo4swapE:
	.zero		1
.L_8:


//--------------------- .nv.constant0._ZN7cutlass13device_kernelINS_4gemm6kernel13GemmUniversalIN4cute5tupleIJiiiiEEENS1_10collective13CollectiveMmaINS1_34MainloopSm90TmaGmmaWarpSpecializedILi11ENS5_IJNS4_1CILi1EEESB_SB_EEENS1_32KernelTmaWarpSpecializedPingpongEEENS5_IJNSA_ILi64EEENSA_ILi256EEENSA_ILi32EEEEEENS_6half_tENS5_IJlSB_lEEESJ_SK_NS4_8TiledMMAINS4_8MMA_AtomIJNS4_4SM904GMMA26MMA_64x256x16_F32F16F16_SSILNSO_5MajorE0ELSQ_0ELNSO_7ScaleInE1ELSR_1EEEEEENS4_6LayoutISC_NS5_IJNSA_ILi0EEESV_SV_EEEEENS5_IJNS4_10UnderscoreESY_SY_EEEEENS4_13SM90_TMA_LOADENS4_14ComposedLayoutINS4_7SwizzleILi2ELi4ELi3EEENS4_18smem_ptr_flag_bitsILi16EEENSU_INS5_IJNSA_ILi8EEESH_EEENS5_IJSH_SB_EEEEEEEvNS4_8identityES11_S1B_vS1C_EENS_8epilogue10collective6detail29Sm90TmaWarpSpecializedAdapterINS1F_15DefaultEpilogueISJ_SK_SK_NS1E_6thread17LinearCombinationISJ_Li1EffLNS1J_9ScaleType4KindE0ELNS_15FloatRoundStyleE2ESJ_EENS1_15EpilogueDefaultEEEEEvvEEEEvNT_6ParamsE --------------------------
	.section	.nv.constant0._ZN7cutlass13device_kernelINS_4gemm6kernel13GemmUniversalIN4cute5tupleIJiiiiEEENS1_10collective13CollectiveMmaINS1_34MainloopSm90TmaGmmaWarpSpecializedILi11ENS5_IJNS4_1CILi1EEESB_SB_EEENS1_32KernelTmaWarpSpecializedPingpongEEENS5_IJNSA_ILi64EEENSA_ILi256EEENSA_ILi32EEEEEENS_6half_tENS5_IJlSB_lEEESJ_SK_NS4_8TiledMMAINS4_8MMA_AtomIJNS4_4SM904GMMA26MMA_64x256x16_F32F16F16_SSILNSO_5MajorE0ELSQ_0ELNSO_7ScaleInE1ELSR_1EEEEEENS4_6LayoutISC_NS5_IJNSA_ILi0EEESV_SV_EEEEENS5_IJNS4_10UnderscoreESY_SY_EEEEENS4_13SM90_TMA_LOADENS4_14ComposedLayoutINS4_7SwizzleILi2ELi4ELi3EEENS4_18smem_ptr_flag_bitsILi16EEENSU_INS5_IJNSA_ILi8EEESH_EEENS5_IJSH_SB_EEEEEEEvNS4_8identityES11_S1B_vS1C_EENS_8epilogue10collective6detail29Sm90TmaWarpSpecializedAdapterINS1F_15DefaultEpilogueISJ_SK_SK_NS1E_6thread17LinearCombinationISJ_Li1EffLNS1J_9ScaleType4KindE0ELNS_15FloatRoundStyleE2ESJ_EENS1_15EpilogueDefaultEEEEEvvEEEEvNT_6ParamsE,"a",@progbits
	.sectionflags	@""
	.align	4
.nv.constant0._ZN7cutlass13device_kernelINS_4gemm6kernel13GemmUniversalIN4cute5tupleIJiiiiEEENS1_10collective13CollectiveMmaINS1_34MainloopSm90TmaGmmaWarpSpecializedILi11ENS5_IJNS4_1CILi1EEESB_SB_EEENS1_32KernelTmaWarpSpecializedPingpongEEENS5_IJNSA_ILi64EEENSA_ILi256EEENSA_ILi32EEEEEENS_6half_tENS5_IJlSB_lEEESJ_SK_NS4_8TiledMMAINS4_8MMA_AtomIJNS4_4SM904GMMA26MMA_64x256x16_F32F16F16_SSILNSO_5MajorE0ELSQ_0ELNSO_7ScaleInE1ELSR_1EEEEEENS4_6LayoutISC_NS5_IJNSA_ILi0EEESV_SV_EEEEENS5_IJNS4_10UnderscoreESY_SY_EEEEENS4_13SM90_TMA_LOADENS4_14ComposedLayoutINS4_7SwizzleILi2ELi4ELi3EEENS4_18smem_ptr_flag_bitsILi16EEENSU_INS5_IJNSA_ILi8EEESH_EEENS5_IJSH_SB_EEEEEEEvNS4_8identityES11_S1B_vS1C_EENS_8epilogue10collective6detail29Sm90TmaWarpSpecializedAdapterINS1F_15DefaultEpilogueISJ_SK_SK_NS1E_6thread17LinearCombinationISJ_Li1EffLNS1J_9ScaleType4KindE0ELNS_15FloatRoundStyleE2ESJ_EENS1_15EpilogueDefaultEEEEEvvEEEEvNT_6ParamsE:
	.zero		1664


//--------------------- SYMBOLS --------------------------

	.type		.nv.reservedSmem.offset0,@object
	.size		.nv.reservedSmem.offset0,0x4
	.type		__assertfail,@function
